//
// Generated by NVIDIA NVVM Compiler
//
// Compiler Build ID: CL-36424714
// Cuda compilation tools, release 13.0, V13.0.88
// Based on NVVM 20.0.0
//

.version 9.0
.target sm_100
.address_size 64

	// .globl	_Z26hashBasedButterflyCountingPxPiiiPyS0_S0_iiS0_
// _ZZ39hashBasedPerVertexCounting_newDirectioniPxPiS0_iiPyE20nextOneHopNeighborID has been demoted
// _ZZ26hashBasedButterflyCountingPxPiiiPyS0_S0_iiS0_E16nextVertexshared has been demoted
// _ZZ26hashBasedButterflyCountingPxPiiiPyS0_S0_iiS0_E11sharedCount has been demoted
.global .align 1 .b8 _ZN34_INTERNAL_d5056e8e_4_k_cu_cb5f204f4cuda3std3__45__cpo5beginE[1];
.global .align 1 .b8 _ZN34_INTERNAL_d5056e8e_4_k_cu_cb5f204f4cuda3std3__45__cpo3endE[1];
.global .align 1 .b8 _ZN34_INTERNAL_d5056e8e_4_k_cu_cb5f204f4cuda3std3__45__cpo6cbeginE[1];
.global .align 1 .b8 _ZN34_INTERNAL_d5056e8e_4_k_cu_cb5f204f4cuda3std3__45__cpo4cendE[1];
.global .align 1 .b8 _ZN34_INTERNAL_d5056e8e_4_k_cu_cb5f204f4cuda3std3__45__cpo6rbeginE[1];
.global .align 1 .b8 _ZN34_INTERNAL_d5056e8e_4_k_cu_cb5f204f4cuda3std3__45__cpo4rendE[1];
.global .align 1 .b8 _ZN34_INTERNAL_d5056e8e_4_k_cu_cb5f204f4cuda3std3__45__cpo7crbeginE[1];
.global .align 1 .b8 _ZN34_INTERNAL_d5056e8e_4_k_cu_cb5f204f4cuda3std3__45__cpo5crendE[1];
.global .align 1 .b8 _ZN34_INTERNAL_d5056e8e_4_k_cu_cb5f204f4cuda3std3__436_GLOBAL__N__d5056e8e_4_k_cu_cb5f204f6ignoreE[1];
.global .align 1 .b8 _ZN34_INTERNAL_d5056e8e_4_k_cu_cb5f204f4cuda3std3__419piecewise_constructE[1];
.global .align 1 .b8 _ZN34_INTERNAL_d5056e8e_4_k_cu_cb5f204f4cuda3std3__48in_placeE[1];
.global .align 1 .b8 _ZN34_INTERNAL_d5056e8e_4_k_cu_cb5f204f4cuda3std3__420unreachable_sentinelE[1];
.global .align 1 .b8 _ZN34_INTERNAL_d5056e8e_4_k_cu_cb5f204f4cuda3std3__47nulloptE[1];
.global .align 1 .b8 _ZN34_INTERNAL_d5056e8e_4_k_cu_cb5f204f4cuda3std3__48unexpectE[1];
.global .align 1 .b8 _ZN34_INTERNAL_d5056e8e_4_k_cu_cb5f204f4cuda3std6ranges3__45__cpo4swapE[1];
.global .align 1 .b8 _ZN34_INTERNAL_d5056e8e_4_k_cu_cb5f204f4cuda3std6ranges3__45__cpo9iter_moveE[1];
.global .align 1 .b8 _ZN34_INTERNAL_d5056e8e_4_k_cu_cb5f204f4cuda3std6ranges3__45__cpo5beginE[1];
.global .align 1 .b8 _ZN34_INTERNAL_d5056e8e_4_k_cu_cb5f204f4cuda3std6ranges3__45__cpo3endE[1];
.global .align 1 .b8 _ZN34_INTERNAL_d5056e8e_4_k_cu_cb5f204f4cuda3std6ranges3__45__cpo6cbeginE[1];
.global .align 1 .b8 _ZN34_INTERNAL_d5056e8e_4_k_cu_cb5f204f4cuda3std6ranges3__45__cpo4cendE[1];
.global .align 1 .b8 _ZN34_INTERNAL_d5056e8e_4_k_cu_cb5f204f4cuda3std6ranges3__45__cpo7advanceE[1];
.global .align 1 .b8 _ZN34_INTERNAL_d5056e8e_4_k_cu_cb5f204f4cuda3std6ranges3__45__cpo9iter_swapE[1];
.global .align 1 .b8 _ZN34_INTERNAL_d5056e8e_4_k_cu_cb5f204f4cuda3std6ranges3__45__cpo4nextE[1];
.global .align 1 .b8 _ZN34_INTERNAL_d5056e8e_4_k_cu_cb5f204f4cuda3std6ranges3__45__cpo4prevE[1];
.global .align 1 .b8 _ZN34_INTERNAL_d5056e8e_4_k_cu_cb5f204f4cuda3std6ranges3__45__cpo4dataE[1];
.global .align 1 .b8 _ZN34_INTERNAL_d5056e8e_4_k_cu_cb5f204f4cuda3std6ranges3__45__cpo5cdataE[1];
.global .align 1 .b8 _ZN34_INTERNAL_d5056e8e_4_k_cu_cb5f204f4cuda3std6ranges3__45__cpo4sizeE[1];
.global .align 1 .b8 _ZN34_INTERNAL_d5056e8e_4_k_cu_cb5f204f4cuda3std6ranges3__45__cpo5ssizeE[1];
.global .align 1 .b8 _ZN34_INTERNAL_d5056e8e_4_k_cu_cb5f204f4cuda3std6ranges3__45__cpo8distanceE[1];
.global .align 1 .b8 _ZN34_INTERNAL_d5056e8e_4_k_cu_cb5f204f6thrust24THRUST_300001_SM_1000_NS6system6detail10sequential3seqE[1];
.global .align 1 .b8 _ZN34_INTERNAL_d5056e8e_4_k_cu_cb5f204f6thrust24THRUST_300001_SM_1000_NS12placeholders2_1E[1];
.global .align 1 .b8 _ZN34_INTERNAL_d5056e8e_4_k_cu_cb5f204f6thrust24THRUST_300001_SM_1000_NS12placeholders2_2E[1];
.global .align 1 .b8 _ZN34_INTERNAL_d5056e8e_4_k_cu_cb5f204f6thrust24THRUST_300001_SM_1000_NS12placeholders2_3E[1];
.global .align 1 .b8 _ZN34_INTERNAL_d5056e8e_4_k_cu_cb5f204f6thrust24THRUST_300001_SM_1000_NS12placeholders2_4E[1];
.global .align 1 .b8 _ZN34_INTERNAL_d5056e8e_4_k_cu_cb5f204f6thrust24THRUST_300001_SM_1000_NS12placeholders2_5E[1];
.global .align 1 .b8 _ZN34_INTERNAL_d5056e8e_4_k_cu_cb5f204f6thrust24THRUST_300001_SM_1000_NS12placeholders2_6E[1];
.global .align 1 .b8 _ZN34_INTERNAL_d5056e8e_4_k_cu_cb5f204f6thrust24THRUST_300001_SM_1000_NS12placeholders2_7E[1];
.global .align 1 .b8 _ZN34_INTERNAL_d5056e8e_4_k_cu_cb5f204f6thrust24THRUST_300001_SM_1000_NS12placeholders2_8E[1];
.global .align 1 .b8 _ZN34_INTERNAL_d5056e8e_4_k_cu_cb5f204f6thrust24THRUST_300001_SM_1000_NS12placeholders2_9E[1];
.global .align 1 .b8 _ZN34_INTERNAL_d5056e8e_4_k_cu_cb5f204f6thrust24THRUST_300001_SM_1000_NS12placeholders3_10E[1];

.visible .entry _Z26hashBasedButterflyCountingPxPiiiPyS0_S0_iiS0_(
	.param .u64 .ptr .align 1 _Z26hashBasedButterflyCountingPxPiiiPyS0_S0_iiS0__param_0,
	.param .u64 .ptr .align 1 _Z26hashBasedButterflyCountingPxPiiiPyS0_S0_iiS0__param_1,
	.param .u32 _Z26hashBasedButterflyCountingPxPiiiPyS0_S0_iiS0__param_2,
	.param .u32 _Z26hashBasedButterflyCountingPxPiiiPyS0_S0_iiS0__param_3,
	.param .u64 .ptr .align 1 _Z26hashBasedButterflyCountingPxPiiiPyS0_S0_iiS0__param_4,
	.param .u64 .ptr .align 1 _Z26hashBasedButterflyCountingPxPiiiPyS0_S0_iiS0__param_5,
	.param .u64 .ptr .align 1 _Z26hashBasedButterflyCountingPxPiiiPyS0_S0_iiS0__param_6,
	.param .u32 _Z26hashBasedButterflyCountingPxPiiiPyS0_S0_iiS0__param_7,
	.param .u32 _Z26hashBasedButterflyCountingPxPiiiPyS0_S0_iiS0__param_8,
	.param .u64 .ptr .align 1 _Z26hashBasedButterflyCountingPxPiiiPyS0_S0_iiS0__param_9
)
{
	.reg .pred 	%p<27>;
	.reg .b32 	%r<75>;
	.reg .b64 	%rd<79>;
	// demoted variable
	.shared .align 4 .u32 _ZZ39hashBasedPerVertexCounting_newDirectioniPxPiS0_iiPyE20nextOneHopNeighborID;
	// demoted variable
	.shared .align 4 .u32 _ZZ26hashBasedButterflyCountingPxPiiiPyS0_S0_iiS0_E16nextVertexshared;
	// demoted variable
	.shared .align 8 .u64 _ZZ26hashBasedButterflyCountingPxPiiiPyS0_S0_iiS0_E11sharedCount;
	ld.param.u64 	%rd26, [_Z26hashBasedButterflyCountingPxPiiiPyS0_S0_iiS0__param_0];
	ld.param.u64 	%rd27, [_Z26hashBasedButterflyCountingPxPiiiPyS0_S0_iiS0__param_1];
	ld.param.u32 	%r40, [_Z26hashBasedButterflyCountingPxPiiiPyS0_S0_iiS0__param_2];
	ld.param.u32 	%r41, [_Z26hashBasedButterflyCountingPxPiiiPyS0_S0_iiS0__param_3];
	ld.param.u64 	%rd28, [_Z26hashBasedButterflyCountingPxPiiiPyS0_S0_iiS0__param_6];
	ld.param.u32 	%r42, [_Z26hashBasedButterflyCountingPxPiiiPyS0_S0_iiS0__param_7];
	ld.param.u32 	%r43, [_Z26hashBasedButterflyCountingPxPiiiPyS0_S0_iiS0__param_8];
	cvta.to.global.u64 	%rd1, %rd28;
	cvta.to.global.u64 	%rd2, %rd27;
	cvta.to.global.u64 	%rd3, %rd26;
	mov.u32 	%r1, %tid.x;
	setp.ne.s32 	%p1, %r1, 0;
	@%p1 bra 	$L__BB0_2;
	mov.b64 	%rd29, 0;
	st.shared.u64 	[_ZZ26hashBasedButterflyCountingPxPiiiPyS0_S0_iiS0_E11sharedCount], %rd29;
$L__BB0_2:
	mov.u32 	%r2, %ctaid.x;
	add.s32 	%r3, %r41, %r40;
	mul.lo.s32 	%r4, %r3, %r2;
	add.s32 	%r5, %r4, %r1;
	add.s32 	%r6, %r4, %r3;
	setp.ge.u32 	%p2, %r5, %r6;
	@%p2 bra 	$L__BB0_5;
	mov.u32 	%r7, %ntid.x;
	mov.u32 	%r66, %r5;
$L__BB0_4:
	mul.wide.s32 	%rd30, %r66, 4;
	add.s64 	%rd31, %rd1, %rd30;
	mov.b32 	%r44, 0;
	st.global.u32 	[%rd31], %r44;
	add.s32 	%r66, %r66, %r7;
	setp.lt.u32 	%p3, %r66, %r6;
	@%p3 bra 	$L__BB0_4;
$L__BB0_5:
	bar.sync 	0;
	add.s32 	%r67, %r42, %r2;
	setp.ge.s32 	%p4, %r67, %r43;
	mov.b64 	%rd74, 0;
	@%p4 bra 	$L__BB0_34;
	and.b32  	%r11, %r1, 31;
	mov.b64 	%rd74, 0;
	mov.u32 	%r12, %ntid.x;
$L__BB0_7:
	setp.ne.s32 	%p5, %r1, 0;
	mul.wide.s32 	%rd34, %r67, 8;
	add.s64 	%rd5, %rd3, %rd34;
	ld.global.u64 	%rd35, [%rd5+8];
	ld.global.u64 	%rd6, [%rd5];
	cvt.u32.u64 	%r45, %rd6;
	cvt.u32.u64 	%r46, %rd35;
	sub.s32 	%r14, %r46, %r45;
	@%p5 bra 	$L__BB0_9;
	add.s32 	%r48, %r45, 32;
	st.shared.u32 	[_ZZ39hashBasedPerVertexCounting_newDirectioniPxPiS0_iiPyE20nextOneHopNeighborID], %r48;
$L__BB0_9:
	bar.sync 	0;
	ld.global.u32 	%r49, [%rd5];
	shr.u32 	%r50, %r1, 5;
	add.s32 	%r70, %r50, %r49;
	cvt.s64.s32 	%rd71, %r70;
	ld.global.u64 	%rd36, [%rd5+8];
	setp.le.s64 	%p6, %rd36, %rd71;
	@%p6 bra 	$L__BB0_17;
$L__BB0_10:
	shl.b64 	%rd37, %rd71, 2;
	add.s64 	%rd38, %rd2, %rd37;
	ld.global.u32 	%r17, [%rd38];
	mul.wide.s32 	%rd39, %r17, 8;
	add.s64 	%rd10, %rd3, %rd39;
	ld.global.u32 	%r51, [%rd10];
	add.s32 	%r69, %r11, %r51;
	cvt.s64.s32 	%rd40, %r69;
	ld.global.u64 	%rd41, [%rd10+8];
	setp.le.s64 	%p7, %rd41, %rd40;
	@%p7 bra 	$L__BB0_14;
	min.s32 	%r19, %r67, %r17;
$L__BB0_12:
	mul.wide.s32 	%rd42, %r69, 4;
	add.s64 	%rd43, %rd2, %rd42;
	ld.global.u32 	%r21, [%rd43];
	setp.ge.s32 	%p8, %r21, %r19;
	@%p8 bra 	$L__BB0_14;
	add.s32 	%r52, %r21, %r4;
	mul.wide.u32 	%rd44, %r52, 4;
	add.s64 	%rd45, %rd1, %rd44;
	atom.global.add.u32 	%r53, [%rd45], 1;
	cvt.s64.s32 	%rd46, %r53;
	add.s64 	%rd74, %rd74, %rd46;
	add.s32 	%r69, %r69, 32;
	ld.global.u64 	%rd47, [%rd10+8];
	cvt.s64.s32 	%rd48, %r69;
	setp.gt.s64 	%p9, %rd47, %rd48;
	@%p9 bra 	$L__BB0_12;
$L__BB0_14:
	setp.ne.s32 	%p10, %r11, 0;
	@%p10 bra 	$L__BB0_16;
	atom.shared.add.u32 	%r70, [_ZZ39hashBasedPerVertexCounting_newDirectioniPxPiS0_iiPyE20nextOneHopNeighborID], 1;
$L__BB0_16:
	bar.warp.sync 	-1;
	shfl.sync.idx.b32	%r70|%p11, %r70, 0, 31, -1;
	cvt.s64.s32 	%rd71, %r70;
	ld.global.u64 	%rd49, [%rd5+8];
	setp.gt.s64 	%p12, %rd49, %rd71;
	@%p12 bra 	$L__BB0_10;
$L__BB0_17:
	bar.sync 	0;
	mul.lo.s32 	%r54, %r14, %r14;
	mul.hi.u32 	%r55, %r54, 274877907;
	shr.u32 	%r56, %r55, 6;
	setp.le.s32 	%p13, %r56, %r3;
	@%p13 bra 	$L__BB0_21;
	setp.ge.s32 	%p22, %r5, %r6;
	@%p22 bra 	$L__BB0_31;
	mov.u32 	%r71, %r5;
$L__BB0_20:
	mul.wide.s32 	%rd61, %r71, 4;
	add.s64 	%rd62, %rd1, %rd61;
	mov.b32 	%r64, 0;
	st.global.u32 	[%rd62], %r64;
	add.s32 	%r71, %r71, %r12;
	setp.lt.s32 	%p23, %r71, %r6;
	@%p23 bra 	$L__BB0_20;
	bra.uni 	$L__BB0_31;
$L__BB0_21:
	setp.ne.s32 	%p14, %r1, 0;
	@%p14 bra 	$L__BB0_23;
	ld.global.u32 	%r57, [%rd5];
	add.s32 	%r58, %r57, 32;
	st.shared.u32 	[_ZZ39hashBasedPerVertexCounting_newDirectioniPxPiS0_iiPyE20nextOneHopNeighborID], %r58;
$L__BB0_23:
	bar.sync 	0;
	ld.global.u32 	%r59, [%rd5];
	add.s32 	%r74, %r50, %r59;
	cvt.s64.s32 	%rd76, %r74;
	ld.global.u64 	%rd50, [%rd5+8];
	setp.le.s64 	%p15, %rd50, %rd76;
	@%p15 bra 	$L__BB0_31;
$L__BB0_24:
	shl.b64 	%rd51, %rd76, 2;
	add.s64 	%rd52, %rd2, %rd51;
	ld.global.u32 	%r30, [%rd52];
	mul.wide.s32 	%rd53, %r30, 8;
	add.s64 	%rd18, %rd3, %rd53;
	ld.global.u32 	%r61, [%rd18];
	add.s32 	%r73, %r11, %r61;
	cvt.s64.s32 	%rd77, %r73;
	ld.global.u64 	%rd54, [%rd18+8];
	setp.le.s64 	%p16, %rd54, %rd77;
	@%p16 bra 	$L__BB0_28;
	min.s32 	%r32, %r67, %r30;
$L__BB0_26:
	shl.b64 	%rd55, %rd77, 2;
	add.s64 	%rd56, %rd2, %rd55;
	ld.global.u32 	%r34, [%rd56];
	setp.ge.s32 	%p17, %r34, %r32;
	@%p17 bra 	$L__BB0_28;
	add.s32 	%r62, %r34, %r4;
	mul.wide.u32 	%rd57, %r62, 4;
	add.s64 	%rd58, %rd1, %rd57;
	mov.b32 	%r63, 0;
	st.global.u32 	[%rd58], %r63;
	add.s32 	%r73, %r73, 32;
	cvt.s64.s32 	%rd77, %r73;
	ld.global.u64 	%rd59, [%rd18+8];
	setp.gt.s64 	%p18, %rd59, %rd77;
	@%p18 bra 	$L__BB0_26;
$L__BB0_28:
	setp.ne.s32 	%p19, %r11, 0;
	@%p19 bra 	$L__BB0_30;
	atom.shared.add.u32 	%r74, [_ZZ39hashBasedPerVertexCounting_newDirectioniPxPiS0_iiPyE20nextOneHopNeighborID], 1;
$L__BB0_30:
	bar.warp.sync 	-1;
	shfl.sync.idx.b32	%r74|%p20, %r74, 0, 31, -1;
	cvt.s64.s32 	%rd76, %r74;
	ld.global.u64 	%rd60, [%rd5+8];
	setp.gt.s64 	%p21, %rd60, %rd76;
	@%p21 bra 	$L__BB0_24;
$L__BB0_31:
	setp.ne.s32 	%p24, %r1, 0;
	bar.sync 	0;
	@%p24 bra 	$L__BB0_33;
	ld.param.u64 	%rd69, [_Z26hashBasedButterflyCountingPxPiiiPyS0_S0_iiS0__param_9];
	cvta.to.global.u64 	%rd63, %rd69;
	atom.global.add.u32 	%r65, [%rd63], 1;
	st.shared.u32 	[_ZZ26hashBasedButterflyCountingPxPiiiPyS0_S0_iiS0_E16nextVertexshared], %r65;
$L__BB0_33:
	bar.sync 	0;
	ld.shared.u32 	%r67, [_ZZ26hashBasedButterflyCountingPxPiiiPyS0_S0_iiS0_E16nextVertexshared];
	setp.lt.s32 	%p25, %r67, %r43;
	@%p25 bra 	$L__BB0_7;
$L__BB0_34:
	setp.ne.s32 	%p26, %r1, 0;
	atom.shared.add.u64 	%rd64, [_ZZ26hashBasedButterflyCountingPxPiiiPyS0_S0_iiS0_E11sharedCount], %rd74;
	bar.sync 	0;
	@%p26 bra 	$L__BB0_36;
	ld.param.u64 	%rd68, [_Z26hashBasedButterflyCountingPxPiiiPyS0_S0_iiS0__param_4];
	ld.shared.u64 	%rd65, [_ZZ26hashBasedButterflyCountingPxPiiiPyS0_S0_iiS0_E11sharedCount];
	cvta.to.global.u64 	%rd66, %rd68;
	atom.global.add.u64 	%rd67, [%rd66], %rd65;
$L__BB0_36:
	ret;

}
	// .globl	_ZN3cub18CUB_300001_SM_10006detail11EmptyKernelIvEEvv
.visible .entry _ZN3cub18CUB_300001_SM_10006detail11EmptyKernelIvEEvv()
{


	ret;

}


// ===== COMPILED SASS (sm_100) =====

	.target	sm_100

	.elftype	@"ET_EXEC"


//--------------------- .note.nv.tkinfo           --------------------------
	.section	.note.nv.tkinfo,"",@"SHT_NOTE"
	.sectionflags	@"SHF_NOTE_NV_TKINFO"
	.tkinfo
        /*0018*/ 	.word	0x00000002
        /*0030*/ 	.string	""
        /*0030*/ 	.string	"ptxas"
        /*0030*/ 	.string	"Cuda compilation tools, release 13.0, V13.0.88"
        /*0030*/ 	.string	"Build cuda_13.0.r13.0/compiler.36424714_0"
        /*0030*/ 	.string	"-arch sm_100 -m 64 "



//--------------------- .note.nv.cuinfo           --------------------------
	.section	.note.nv.cuinfo,"",@"SHT_NOTE"
	.sectionflags	@"SHF_NOTE_NV_CUINFO"
        /*0018*/ 	.short	0x0002
        /*001a*/ 	.short	0x0064
        /*001c*/ 	.short	0x0082
	.zero		2


//--------------------- .nv.info                  --------------------------
	.section	.nv.info,"",@"SHT_CUDA_INFO"
	.align	4


	//----- nvinfo : EIATTR_REGCOUNT
	.align		4
        /*0000*/ 	.byte	0x04, 0x2f
        /*0002*/ 	.short	(.L_41 - .L_40)
	.align		4
.L_40:
        /*0004*/ 	.word	index@(_Z26hashBasedButterflyCountingPxPiiiPyS0_S0_iiS0_)
        /*0008*/ 	.word	0x0000001c


	//----- nvinfo : EIATTR_FRAME_SIZE
	.align		4
.L_41:
        /*000c*/ 	.byte	0x04, 0x11
        /*000e*/ 	.short	(.L_43 - .L_42)
	.align		4
.L_42:
        /*0010*/ 	.word	index@(_Z26hashBasedButterflyCountingPxPiiiPyS0_S0_iiS0_)
        /*0014*/ 	.word	0x00000000


	//----- nvinfo : EIATTR_REGCOUNT
	.align		4
.L_43:
        /*0018*/ 	.byte	0x04, 0x2f
        /*001a*/ 	.short	(.L_45 - .L_44)
	.align		4
.L_44:
        /*001c*/ 	.word	index@(_ZN3cub18CUB_300001_SM_10006detail11EmptyKernelIvEEvv)
        /*0020*/ 	.word	0x00000004


	//----- nvinfo : EIATTR_FRAME_SIZE
	.align		4
.L_45:
        /*0024*/ 	.byte	0x04, 0x11
        /*0026*/ 	.short	(.L_47 - .L_46)
	.align		4
.L_46:
        /*0028*/ 	.word	index@(_ZN3cub18CUB_300001_SM_10006detail11EmptyKernelIvEEvv)
        /*002c*/ 	.word	0x00000000


	//----- nvinfo : EIATTR_MIN_STACK_SIZE
	.align		4
.L_47:
        /*0030*/ 	.byte	0x04, 0x12
        /*0032*/ 	.short	(.L_49 - .L_48)
	.align		4
.L_48:
        /*0034*/ 	.word	index@(_ZN3cub18CUB_300001_SM_10006detail11EmptyKernelIvEEvv)
        /*0038*/ 	.word	0x00000000


	//----- nvinfo : EIATTR_MIN_STACK_SIZE
	.align		4
.L_49:
        /*003c*/ 	.byte	0x04, 0x12
        /*003e*/ 	.short	(.L_51 - .L_50)
	.align		4
.L_50:
        /*0040*/ 	.word	index@(_Z26hashBasedButterflyCountingPxPiiiPyS0_S0_iiS0_)
        /*0044*/ 	.word	0x00000000
.L_51:


//--------------------- .nv.compat                --------------------------
	.section	.nv.compat,"",@"SHT_CUDA_COMPAT_INFO"
	.align	4
        /*0000*/ 	.byte	0x02, 0x09, 0x00, 0x00, 0x02, 0x02, 0x01, 0x00, 0x02, 0x05, 0x05, 0x00, 0x03, 0x07, 0x01, 0x01
        /*0010*/ 	.byte	0x02, 0x03, 0x00, 0x00, 0x02, 0x06, 0x01, 0x00, 0x04, 0x0b, 0x08, 0x00, 0x09, 0x00, 0x00, 0x00
        /*0020*/ 	.byte	0x00, 0x00, 0x00, 0x00


//--------------------- .nv.info._ZN3cub18CUB_300001_SM_10006detail11EmptyKernelIvEEvv --------------------------
	.section	.nv.info._ZN3cub18CUB_300001_SM_10006detail11EmptyKernelIvEEvv,"",@"SHT_CUDA_INFO"
	.sectionflags	@""
	.align	4


	//----- nvinfo : EIATTR_CUDA_API_VERSION
	.align		4
        /*0000*/ 	.byte	0x04, 0x37
        /*0002*/ 	.short	(.L_53 - .L_52)
.L_52:
        /*0004*/ 	.word	0x00000082


	//----- nvinfo : EIATTR_SPARSE_MMA_MASK
	.align		4
.L_53:
        /*0008*/ 	.byte	0x03, 0x50
        /*000a*/ 	.short	0x0000


	//----- nvinfo : EIATTR_MAXREG_COUNT
	.align		4
        /*000c*/ 	.byte	0x03, 0x1b
        /*000e*/ 	.short	0x00ff


	//----- nvinfo : EIATTR_MERCURY_ISA_VERSION
	.align		4
        /*0010*/ 	.byte	0x03, 0x5f
        /*0012*/ 	.short	0x0101


	//----- nvinfo : EIATTR_VRC_CTA_INIT_COUNT
	.align		4
        /*0014*/ 	.byte	0x02, 0x4a
	.zero		1
	.zero		1


	//----- nvinfo : EIATTR_EXIT_INSTR_OFFSETS
	.align		4
        /*0018*/ 	.byte	0x04, 0x1c
        /*001a*/ 	.short	(.L_55 - .L_54)


	//   ....[0]....
.L_54:
        /*001c*/ 	.word	0x00000010


	//----- nvinfo : EIATTR_SW_WAR
	.align		4
.L_55:
        /*0020*/ 	.byte	0x04, 0x36
        /*0022*/ 	.short	(.L_57 - .L_56)
.L_56:
        /*0024*/ 	.word	0x00000008
.L_57:


//--------------------- .nv.info._Z26hashBasedButterflyCountingPxPiiiPyS0_S0_iiS0_ --------------------------
	.section	.nv.info._Z26hashBasedButterflyCountingPxPiiiPyS0_S0_iiS0_,"",@"SHT_CUDA_INFO"
	.sectionflags	@""
	.align	4


	//----- nvinfo : EIATTR_CUDA_API_VERSION
	.align		4
        /*0000*/ 	.byte	0x04, 0x37
        /*0002*/ 	.short	(.L_59 - .L_58)
.L_58:
        /*0004*/ 	.word	0x00000082


	//----- nvinfo : EIATTR_KPARAM_INFO
	.align		4
.L_59:
        /*0008*/ 	.byte	0x04, 0x17
        /*000a*/ 	.short	(.L_61 - .L_60)
.L_60:
        /*000c*/ 	.word	0x00000000
        /*0010*/ 	.short	0x0009
        /*0012*/ 	.short	0x0038
        /*0014*/ 	.byte	0x00, 0xf5, 0x21, 0x00


	//----- nvinfo : EIATTR_KPARAM_INFO
	.align		4
.L_61:
        /*0018*/ 	.byte	0x04, 0x17
        /*001a*/ 	.short	(.L_63 - .L_62)
.L_62:
        /*001c*/ 	.word	0x00000000
        /*0020*/ 	.short	0x0008
        /*0022*/ 	.short	0x0034
        /*0024*/ 	.byte	0x00, 0xf0, 0x11, 0x00


	//----- nvinfo : EIATTR_KPARAM_INFO
	.align		4
.L_63:
        /*0028*/ 	.byte	0x04, 0x17
        /*002a*/ 	.short	(.L_65 - .L_64)
.L_64:
        /*002c*/ 	.word	0x00000000
        /*0030*/ 	.short	0x0007
        /*0032*/ 	.short	0x0030
        /*0034*/ 	.byte	0x00, 0xf0, 0x11, 0x00


	//----- nvinfo : EIATTR_KPARAM_INFO
	.align		4
.L_65:
        /*0038*/ 	.byte	0x04, 0x17
        /*003a*/ 	.short	(.L_67 - .L_66)
.L_66:
        /*003c*/ 	.word	0x00000000
        /*0040*/ 	.short	0x0006
        /*0042*/ 	.short	0x0028
        /*0044*/ 	.byte	0x00, 0xf5, 0x21, 0x00


	//----- nvinfo : EIATTR_KPARAM_INFO
	.align		4
.L_67:
        /*0048*/ 	.byte	0x04, 0x17
        /*004a*/ 	.short	(.L_69 - .L_68)
.L_68:
        /*004c*/ 	.word	0x00000000
        /*0050*/ 	.short	0x0005
        /*0052*/ 	.short	0x0020
        /*0054*/ 	.byte	0x00, 0xf5, 0x21, 0x00


	//----- nvinfo : EIATTR_KPARAM_INFO
	.align		4
.L_69:
        /*0058*/ 	.byte	0x04, 0x17
        /*005a*/ 	.short	(.L_71 - .L_70)
.L_70:
        /*005c*/ 	.word	0x00000000
        /*0060*/ 	.short	0x0004
        /*0062*/ 	.short	0x0018
        /*0064*/ 	.byte	0x00, 0xf5, 0x21, 0x00


	//----- nvinfo : EIATTR_KPARAM_INFO
	.align		4
.L_71:
        /*0068*/ 	.byte	0x04, 0x17
        /*006a*/ 	.short	(.L_73 - .L_72)
.L_72:
        /*006c*/ 	.word	0x00000000
        /*0070*/ 	.short	0x0003
        /*0072*/ 	.short	0x0014
        /*0074*/ 	.byte	0x00, 0xf0, 0x11, 0x00


	//----- nvinfo : EIATTR_KPARAM_INFO
	.align		4
.L_73:
        /*0078*/ 	.byte	0x04, 0x17
        /*007a*/ 	.short	(.L_75 - .L_74)
.L_74:
        /*007c*/ 	.word	0x00000000
        /*0080*/ 	.short	0x0002
        /*0082*/ 	.short	0x0010
        /*0084*/ 	.byte	0x00, 0xf0, 0x11, 0x00


	//----- nvinfo : EIATTR_KPARAM_INFO
	.align		4
.L_75:
        /*0088*/ 	.byte	0x04, 0x17
        /*008a*/ 	.short	(.L_77 - .L_76)
.L_76:
        /*008c*/ 	.word	0x00000000
        /*0090*/ 	.short	0x0001
        /*0092*/ 	.short	0x0008
        /*0094*/ 	.byte	0x00, 0xf5, 0x21, 0x00


	//----- nvinfo : EIATTR_KPARAM_INFO
	.align		4
.L_77:
        /*0098*/ 	.byte	0x04, 0x17
        /*009a*/ 	.short	(.L_79 - .L_78)
.L_78:
        /*009c*/ 	.word	0x00000000
        /*00a0*/ 	.short	0x0000
        /*00a2*/ 	.short	0x0000
        /*00a4*/ 	.byte	0x00, 0xf5, 0x21, 0x00


	//----- nvinfo : EIATTR_SPARSE_MMA_MASK
	.align		4
.L_79:
        /*00a8*/ 	.byte	0x03, 0x50
        /*00aa*/ 	.short	0x0000


	//----- nvinfo : EIATTR_MAXREG_COUNT
	.align		4
        /*00ac*/ 	.byte	0x03, 0x1b
        /*00ae*/ 	.short	0x00ff


	//----- nvinfo : EIATTR_NUM_BARRIERS
	.align		4
        /*00b0*/ 	.byte	0x02, 0x4c
        /*00b2*/ 	.byte	0x01
	.zero		1


	//----- nvinfo : EIATTR_MERCURY_ISA_VERSION
	.align		4
        /*00b4*/ 	.byte	0x03, 0x5f
        /*00b6*/ 	.short	0x0101


	//----- nvinfo : EIATTR_INT_WARP_WIDE_INSTR_OFFSETS
	.align		4
        /*00b8*/ 	.byte	0x04, 0x31
        /*00ba*/ 	.short	(.L_81 - .L_80)


	//   ....[0]....
.L_80:
        /*00bc*/ 	.word	0x00000620


	//   ....[1]....
        /*00c0*/ 	.word	0x000006b0


	//   ....[2]....
        /*00c4*/ 	.word	0x00000c40


	//   ....[3]....
        /*00c8*/ 	.word	0x00000cd0


	//----- nvinfo : EIATTR_COOP_GROUP_MASK_REGIDS
	.align		4
.L_81:
        /*00cc*/ 	.byte	0x04, 0x29
        /*00ce*/ 	.short	(.L_83 - .L_82)


	//   ....[0]....
.L_82:
        /*00d0*/ 	.word	0xffffffff


	//   ....[1]....
        /*00d4*/ 	.word	0xffffffff


	//   ....[2]....
        /*00d8*/ 	.word	0xffffffff


	//   ....[3]....
        /*00dc*/ 	.word	0xffffffff


	//----- nvinfo : EIATTR_COOP_GROUP_INSTR_OFFSETS
	.align		4
.L_83:
        /*00e0*/ 	.byte	0x04, 0x28
        /*00e2*/ 	.short	(.L_85 - .L_84)


	//   ....[0]....
.L_84:
        /*00e4*/ 	.word	0x000006e0


	//   ....[1]....
        /*00e8*/ 	.word	0x00000700


	//   ....[2]....
        /*00ec*/ 	.word	0x00000d00


	//   ....[3]....
        /*00f0*/ 	.word	0x00000d20


	//----- nvinfo : EIATTR_VRC_CTA_INIT_COUNT
	.align		4
.L_85:
        /*00f4*/ 	.byte	0x02, 0x4a
	.zero		1
	.zero		1


	//----- nvinfo : EIATTR_EXIT_INSTR_OFFSETS
	.align		4
        /*00f8*/ 	.byte	0x04, 0x1c
        /*00fa*/ 	.short	(.L_87 - .L_86)


	//   ....[0]....
.L_86:
        /*00fc*/ 	.word	0x00000fa0


	//   ....[1]....
        /*0100*/ 	.word	0x00000ff0


	//----- nvinfo : EIATTR_CRS_STACK_SIZE
	.align		4
.L_87:
        /*0104*/ 	.byte	0x04, 0x1e
        /*0106*/ 	.short	(.L_89 - .L_88)
.L_88:
        /*0108*/ 	.word	0x00000000


	//----- nvinfo : EIATTR_CBANK_PARAM_SIZE
	.align		4
.L_89:
        /*010c*/ 	.byte	0x03, 0x19
        /*010e*/ 	.short	0x0040


	//----- nvinfo : EIATTR_PARAM_CBANK
	.align		4
        /*0110*/ 	.byte	0x04, 0x0a
        /*0112*/ 	.short	(.L_91 - .L_90)
	.align		4
.L_90:
        /*0114*/ 	.word	index@(.nv.constant0._Z26hashBasedButterflyCountingPxPiiiPyS0_S0_iiS0_)
        /*0118*/ 	.short	0x0380
        /*011a*/ 	.short	0x0040


	//----- nvinfo : EIATTR_SW_WAR
	.align		4
.L_91:
        /*011c*/ 	.byte	0x04, 0x36
        /*011e*/ 	.short	(.L_93 - .L_92)
.L_92:
        /*0120*/ 	.word	0x00000008
.L_93:


//--------------------- .nv.callgraph             --------------------------
	.section	.nv.callgraph,"",@"SHT_CUDA_CALLGRAPH"
	.align	4
	.sectionentsize	8
	.align		4
        /*0000*/ 	.word	0x00000000
	.align		4
        /*0004*/ 	.word	0xffffffff
	.align		4
        /*0008*/ 	.word	0x00000000
	.align		4
        /*000c*/ 	.word	0xfffffffe
	.align		4
        /*0010*/ 	.word	0x00000000
	.align		4
        /*0014*/ 	.word	0xfffffffd
	.align		4
        /*0018*/ 	.word	0x00000000
	.align		4
        /*001c*/ 	.word	0xfffffffc


//--------------------- .nv.constant4             --------------------------
	.section	.nv.constant4,"a",@progbits
	.align	8
	.align		8
.nv.constant4:
        /*0000*/ 	.dword	_ZN34_INTERNAL_d5056e8e_4_k_cu_cb5f204f4cuda3std3__45__cpo5beginE
	.align		8
        /*0008*/ 	.dword	_ZN34_INTERNAL_d5056e8e_4_k_cu_cb5f204f4cuda3std3__45__cpo3endE
	.align		8
        /*0010*/ 	.dword	_ZN34_INTERNAL_d5056e8e_4_k_cu_cb5f204f4cuda3std3__45__cpo6cbeginE
	.align		8
        /*0018*/ 	.dword	_ZN34_INTERNAL_d5056e8e_4_k_cu_cb5f204f4cuda3std3__45__cpo4cendE
	.align		8
        /*0020*/ 	.dword	_ZN34_INTERNAL_d5056e8e_4_k_cu_cb5f204f4cuda3std3__45__cpo6rbeginE
	.align		8
        /*0028*/ 	.dword	_ZN34_INTERNAL_d5056e8e_4_k_cu_cb5f204f4cuda3std3__45__cpo4rendE
	.align		8
        /*0030*/ 	.dword	_ZN34_INTERNAL_d5056e8e_4_k_cu_cb5f204f4cuda3std3__45__cpo7crbeginE
	.align		8
        /*0038*/ 	.dword	_ZN34_INTERNAL_d5056e8e_4_k_cu_cb5f204f4cuda3std3__45__cpo5crendE
	.align		8
        /*0040*/ 	.dword	_ZN34_INTERNAL_d5056e8e_4_k_cu_cb5f204f4cuda3std3__436_GLOBAL__N__d5056e8e_4_k_cu_cb5f204f6ignoreE
	.align		8
        /*0048*/ 	.dword	_ZN34_INTERNAL_d5056e8e_4_k_cu_cb5f204f4cuda3std3__419piecewise_constructE
	.align		8
        /*0050*/ 	.dword	_ZN34_INTERNAL_d5056e8e_4_k_cu_cb5f204f4cuda3std3__48in_placeE
	.align		8
        /*0058*/ 	.dword	_ZN34_INTERNAL_d5056e8e_4_k_cu_cb5f204f4cuda3std3__420unreachable_sentinelE
	.align		8
        /*0060*/ 	.dword	_ZN34_INTERNAL_d5056e8e_4_k_cu_cb5f204f4cuda3std3__47nulloptE
	.align		8
        /*0068*/ 	.dword	_ZN34_INTERNAL_d5056e8e_4_k_cu_cb5f204f4cuda3std3__48unexpectE
	.align		8
        /*0070*/ 	.dword	_ZN34_INTERNAL_d5056e8e_4_k_cu_cb5f204f4cuda3std6ranges3__45__cpo4swapE
	.align		8
        /*0078*/ 	.dword	_ZN34_INTERNAL_d5056e8e_4_k_cu_cb5f204f4cuda3std6ranges3__45__cpo9iter_moveE
	.align		8
        /*0080*/ 	.dword	_ZN34_INTERNAL_d5056e8e_4_k_cu_cb5f204f4cuda3std6ranges3__45__cpo5beginE
	.align		8
        /*0088*/ 	.dword	_ZN34_INTERNAL_d5056e8e_4_k_cu_cb5f204f4cuda3std6ranges3__45__cpo3endE
	.align		8
        /*0090*/ 	.dword	_ZN34_INTERNAL_d5056e8e_4_k_cu_cb5f204f4cuda3std6ranges3__45__cpo6cbeginE
	.align		8
        /*0098*/ 	.dword	_ZN34_INTERNAL_d5056e8e_4_k_cu_cb5f204f4cuda3std6ranges3__45__cpo4cendE
	.align		8
        /*00a0*/ 	.dword	_ZN34_INTERNAL_d5056e8e_4_k_cu_cb5f204f4cuda3std6ranges3__45__cpo7advanceE
	.align		8
        /*00a8*/ 	.dword	_ZN34_INTERNAL_d5056e8e_4_k_cu_cb5f204f4cuda3std6ranges3__45__cpo9iter_swapE
	.align		8
        /*00b0*/ 	.dword	_ZN34_INTERNAL_d5056e8e_4_k_cu_cb5f204f4cuda3std6ranges3__45__cpo4nextE
	.align		8
        /*00b8*/ 	.dword	_ZN34_INTERNAL_d5056e8e_4_k_cu_cb5f204f4cuda3std6ranges3__45__cpo4prevE
	.align		8
        /*00c0*/ 	.dword	_ZN34_INTERNAL_d5056e8e_4_k_cu_cb5f204f4cuda3std6ranges3__45__cpo4dataE
	.align		8
        /*00c8*/ 	.dword	_ZN34_INTERNAL_d5056e8e_4_k_cu_cb5f204f4cuda3std6ranges3__45__cpo5cdataE
	.align		8
        /*00d0*/ 	.dword	_ZN34_INTERNAL_d5056e8e_4_k_cu_cb5f204f4cuda3std6ranges3__45__cpo4sizeE
	.align		8
        /*00d8*/ 	.dword	_ZN34_INTERNAL_d5056e8e_4_k_cu_cb5f204f4cuda3std6ranges3__45__cpo5ssizeE
	.align		8
        /*00e0*/ 	.dword	_ZN34_INTERNAL_d5056e8e_4_k_cu_cb5f204f4cuda3std6ranges3__45__cpo8distanceE
	.align		8
        /*00e8*/ 	.dword	_ZN34_INTERNAL_d5056e8e_4_k_cu_cb5f204f6thrust24THRUST_300001_SM_1000_NS6system6detail10sequential3seqE
	.align		8
        /*00f0*/ 	.dword	_ZN34_INTERNAL_d5056e8e_4_k_cu_cb5f204f6thrust24THRUST_300001_SM_1000_NS12placeholders2_1E
	.align		8
        /*00f8*/ 	.dword	_ZN34_INTERNAL_d5056e8e_4_k_cu_cb5f204f6thrust24THRUST_300001_SM_1000_NS12placeholders2_2E
	.align		8
        /*0100*/ 	.dword	_ZN34_INTERNAL_d5056e8e_4_k_cu_cb5f204f6thrust24THRUST_300001_SM_1000_NS12placeholders2_3E
	.align		8
        /*0108*/ 	.dword	_ZN34_INTERNAL_d5056e8e_4_k_cu_cb5f204f6thrust24THRUST_300001_SM_1000_NS12placeholders2_4E
	.align		8
        /*0110*/ 	.dword	_ZN34_INTERNAL_d5056e8e_4_k_cu_cb5f204f6thrust24THRUST_300001_SM_1000_NS12placeholders2_5E
	.align		8
        /*0118*/ 	.dword	_ZN34_INTERNAL_d5056e8e_4_k_cu_cb5f204f6thrust24THRUST_300001_SM_1000_NS12placeholders2_6E
	.align		8
        /*0120*/ 	.dword	_ZN34_INTERNAL_d5056e8e_4_k_cu_cb5f204f6thrust24THRUST_300001_SM_1000_NS12placeholders2_7E
	.align		8
        /*0128*/ 	.dword	_ZN34_INTERNAL_d5056e8e_4_k_cu_cb5f204f6thrust24THRUST_300001_SM_1000_NS12placeholders2_8E
	.align		8
        /*0130*/ 	.dword	_ZN34_INTERNAL_d5056e8e_4_k_cu_cb5f204f6thrust24THRUST_300001_SM_1000_NS12placeholders2_9E
	.align		8
        /*0138*/ 	.dword	_ZN34_INTERNAL_d5056e8e_4_k_cu_cb5f204f6thrust24THRUST_300001_SM_1000_NS12placeholders3_10E


//--------------------- .text._ZN3cub18CUB_300001_SM_10006detail11EmptyKernelIvEEvv --------------------------
	.section	.text._ZN3cub18CUB_300001_SM_10006detail11EmptyKernelIvEEvv,"ax",@progbits
	.align	128
        .global         _ZN3cub18CUB_300001_SM_10006detail11EmptyKernelIvEEvv
        .type           _ZN3cub18CUB_300001_SM_10006detail11EmptyKernelIvEEvv,@function
        .size           _ZN3cub18CUB_300001_SM_10006detail11EmptyKernelIvEEvv,(.L_x_29 - _ZN3cub18CUB_300001_SM_10006detail11EmptyKernelIvEEvv)
        .other          _ZN3cub18CUB_300001_SM_10006detail11EmptyKernelIvEEvv,@"STO_CUDA_ENTRY STV_DEFAULT"
_ZN3cub18CUB_300001_SM_10006detail11EmptyKernelIvEEvv:
.text._ZN3cub18CUB_300001_SM_10006detail11EmptyKernelIvEEvv:
[----:B------:R-:W-:Y:S01]  /*0000*/  LDC R1, c[0x0][0x37c] ;  /* 0x0000df00ff017b82 */ /* 0x000fe20000000800 */
[----:B------:R-:W-:Y:S05]  /*0010*/  EXIT ;  /* 0x000000000000794d */ /* 0x000fea0003800000 */
.L_x_0:
[----:B------:R-:W-:-:S00]  /*0020*/  BRA `(.L_x_0) ;  /* 0xfffffffc00fc7947 */ /* 0x000fc0000383ffff */
[----:B------:R-:W-:-:S00]  /*0030*/  NOP ;  /* 0x0000000000007918 */ /* 0x000fc00000000000 */
        /* <DEDUP_REMOVED lines=12> */
.L_x_29:


//--------------------- .text._Z26hashBasedButterflyCountingPxPiiiPyS0_S0_iiS0_ --------------------------
	.section	.text._Z26hashBasedButterflyCountingPxPiiiPyS0_S0_iiS0_,"ax",@progbits
	.align	128
        .global         _Z26hashBasedButterflyCountingPxPiiiPyS0_S0_iiS0_
        .type           _Z26hashBasedButterflyCountingPxPiiiPyS0_S0_iiS0_,@function
        .size           _Z26hashBasedButterflyCountingPxPiiiPyS0_S0_iiS0_,(.L_x_30 - _Z26hashBasedButterflyCountingPxPiiiPyS0_S0_iiS0_)
        .other          _Z26hashBasedButterflyCountingPxPiiiPyS0_S0_iiS0_,@"STO_CUDA_ENTRY STV_DEFAULT"
_Z26hashBasedButterflyCountingPxPiiiPyS0_S0_iiS0_:
.text._Z26hashBasedButterflyCountingPxPiiiPyS0_S0_iiS0_:
[----:B------:R-:W-:Y:S01]  /*0000*/  LDC R1, c[0x0][0x37c] ;  /* 0x0000df00ff017b82 */ /* 0x000fe20000000800 */
[----:B------:R-:W0:Y:S07]  /*0010*/  S2R R14, SR_TID.X ;  /* 0x00000000000e7919 */ /* 0x000e2e0000002100 */
[----:B------:R-:W1:Y:S01]  /*0020*/  S2UR UR5, SR_CTAID.X ;  /* 0x00000000000579c3 */ /* 0x000e620000002500 */
[----:B------:R-:W2:Y:S01]  /*0030*/  LDCU.64 UR6, c[0x0][0x390] ;  /* 0x00007200ff0677ac */ /* 0x000ea20008000a00 */
[----:B------:R-:W-:Y:S01]  /*0040*/  BSSY.RECONVERGENT B0, `(.L_x_1) ;  /* 0x0000013000007945 */ /* 0x000fe20003800200 */
[----:B------:R-:W3:Y:S01]  /*0050*/  LDCU.64 UR10, c[0x0][0x358] ;  /* 0x00006b00ff0a77ac */ /* 0x000ee20008000a00 */
[----:B--2---:R-:W-:-:S04]  /*0060*/  UIADD3 UR4, UPT, UPT, UR7, UR6, URZ ;  /* 0x0000000607047290 */ /* 0x004fc8000fffe0ff */
[----:B-1----:R-:W-:-:S04]  /*0070*/  UIMAD UR8, UR4, UR5, URZ ;  /* 0x00000005040872a4 */ /* 0x002fc8000f8e02ff */
[----:B------:R-:W-:Y:S01]  /*0080*/  UIADD3 UR9, UPT, UPT, UR4, UR8, URZ ;  /* 0x0000000804097290 */ /* 0x000fe2000fffe0ff */
[C---:B0-----:R-:W-:Y:S01]  /*0090*/  ISETP.NE.AND P0, PT, R14.reuse, RZ, PT ;  /* 0x000000ff0e00720c */ /* 0x041fe20003f05270 */
[----:B------:R-:W-:-:S05]  /*00a0*/  VIADD R12, R14, UR8 ;  /* 0x000000080e0c7c36 */ /* 0x000fca0008000000 */
[----:B------:R-:W-:-:S07]  /*00b0*/  ISETP.GE.U32.AND P1, PT, R12, UR9, PT ;  /* 0x000000090c007c0c */ /* 0x000fce000bf26070 */
[----:B------:R-:W0:Y:S01]  /*00c0*/  @!P0 S2R R9, SR_CgaCtaId ;  /* 0x0000000000098919 */ /* 0x000e220000008800 */
[----:B------:R-:W-:-:S05]  /*00d0*/  @!P0 MOV R0, 0x400 ;  /* 0x0000040000008802 */ /* 0x000fca0000000f00 */
[----:B---3--:R-:W-:Y:S05]  /*00e0*/  @P1 BRA `(.L_x_2) ;  /* 0x0000000000201947 */ /* 0x008fea0003800000 */
[----:B------:R-:W1:Y:S01]  /*00f0*/  LDC R6, c[0x0][0x360] ;  /* 0x0000d800ff067b82 */ /* 0x000e620000000800 */
[----:B------:R-:W-:-:S07]  /*0100*/  IMAD.MOV.U32 R7, RZ, RZ, R12 ;  /* 0x000000ffff077224 */ /* 0x000fce00078e000c */
[----:B------:R-:W2:Y:S02]  /*0110*/  LDC.64 R4, c[0x0][0x3a8] ;  /* 0x0000ea00ff047b82 */ /* 0x000ea40000000a00 */
.L_x_3:
[----:B--2---:R-:W-:-:S04]  /*0120*/  IMAD.WIDE R2, R7, 0x4, R4 ;  /* 0x0000000407027825 */ /* 0x004fc800078e0204 */
[----:B-1----:R-:W-:Y:S01]  /*0130*/  IMAD.IADD R7, R6, 0x1, R7 ;  /* 0x0000000106077824 */ /* 0x002fe200078e0207 */
[----:B------:R3:W-:Y:S04]  /*0140*/  STG.E desc[UR10][R2.64], RZ ;  /* 0x000000ff02007986 */ /* 0x0007e8000c10190a */
[----:B------:R-:W-:-:S13]  /*0150*/  ISETP.GE.U32.AND P1, PT, R7, UR9, PT ;  /* 0x0000000907007c0c */ /* 0x000fda000bf26070 */
[----:B---3--:R-:W-:Y:S05]  /*0160*/  @!P1 BRA `(.L_x_3) ;  /* 0xfffffffc00ec9947 */ /* 0x008fea000383ffff */
.L_x_2:
[----:B------:R-:W-:Y:S05]  /*0170*/  BSYNC.RECONVERGENT B0 ;  /* 0x0000000000007941 */ /* 0x000fea0003800200 */
.L_x_1:
[----:B------:R-:W1:Y:S01]  /*0180*/  LDCU.64 UR6, c[0x0][0x3b0] ;  /* 0x00007600ff0677ac */ /* 0x000e620008000a00 */
[----:B0-----:R-:W-:Y:S01]  /*0190*/  @!P0 LEA R0, R9, R0, 0x18 ;  /* 0x0000000009008211 */ /* 0x001fe200078ec0ff */
[----:B------:R-:W-:Y:S02]  /*01a0*/  IMAD.MOV.U32 R13, RZ, RZ, RZ ;  /* 0x000000ffff0d7224 */ /* 0x000fe400078e00ff */
[----:B------:R-:W-:Y:S02]  /*01b0*/  IMAD.MOV.U32 R11, RZ, RZ, RZ ;  /* 0x000000ffff0b7224 */ /* 0x000fe400078e00ff */
[----:B------:R0:W-:Y:S01]  /*01c0*/  @!P0 STS.64 [R0+0x8], RZ ;  /* 0x000008ff00008388 */ /* 0x0001e20000000a00 */
[----:B-1----:R-:W-:-:S04]  /*01d0*/  UIADD3 UR5, UPT, UPT, UR5, UR6, URZ ;  /* 0x0000000605057290 */ /* 0x002fc8000fffe0ff */
[----:B------:R-:W-:Y:S01]  /*01e0*/  UISETP.GE.AND UP0, UPT, UR5, UR7, UPT ;  /* 0x000000070500728c */ /* 0x000fe2000bf06270 */
[----:B------:R-:W-:Y:S08]  /*01f0*/  BAR.SYNC.DEFER_BLOCKING 0x0 ;  /* 0x0000000000007b1d */ /* 0x000ff00000010000 */
[----:B0-----:R-:W-:Y:S05]  /*0200*/  BRA.U UP0, `(.L_x_4) ;  /* 0x0000000d00307547 */ /* 0x001fea000b800000 */
[----:B------:R-:W-:Y:S01]  /*0210*/  IMAD.U32 R10, RZ, RZ, UR5 ;  /* 0x00000005ff0a7e24 */ /* 0x000fe2000f8e00ff */
[----:B------:R-:W-:Y:S01]  /*0220*/  LOP3.LUT R0, R14, 0x1f, RZ, 0xc0, !PT ;  /* 0x0000001f0e007812 */ /* 0x000fe200078ec0ff */
[----:B------:R-:W-:Y:S01]  /*0230*/  IMAD.MOV.U32 R13, RZ, RZ, RZ ;  /* 0x000000ffff0d7224 */ /* 0x000fe200078e00ff */
[----:B------:R-:W0:Y:S01]  /*0240*/  LDCU UR7, c[0x0][0x360] ;  /* 0x00006c00ff0777ac */ /* 0x000e220008000800 */
[----:B------:R-:W-:-:S07]  /*0250*/  IMAD.MOV.U32 R11, RZ, RZ, RZ ;  /* 0x000000ffff0b7224 */ /* 0x000fce00078e00ff */
.L_x_25:
[----:B0-----:R-:W1:Y:S02]  /*0260*/  LDC.64 R2, c[0x0][0x380] ;  /* 0x0000e000ff027b82 */ /* 0x001e640000000a00 */
[----:B-1----:R-:W-:-:S05]  /*0270*/  IMAD.WIDE R2, R10, 0x8, R2 ;  /* 0x000000080a027825 */ /* 0x002fca00078e0202 */
[----:B------:R-:W2:Y:S01]  /*0280*/  LDG.E R8, desc[UR10][R2.64] ;  /* 0x0000000a02087981 */ /* 0x000ea2000c1e1900 */
[----:B------:R-:W-:-:S03]  /*0290*/  ISETP.NE.AND P0, PT, R14, RZ, PT ;  /* 0x000000ff0e00720c */ /* 0x000fc60003f05270 */
[----:B------:R-:W3:Y:S10]  /*02a0*/  LDG.E R15, desc[UR10][R2.64+0x8] ;  /* 0x0000080a020f7981 */ /* 0x000ef4000c1e1900 */
[----:B------:R-:W1:Y:S01]  /*02b0*/  @!P0 S2R R5, SR_CgaCtaId ;  /* 0x0000000000058919 */ /* 0x000e620000008800 */
[----:B------:R-:W-:-:S04]  /*02c0*/  @!P0 MOV R4, 0x400 ;  /* 0x0000040000048802 */ /* 0x000fc80000000f00 */
[----:B-1----:R-:W-:Y:S01]  /*02d0*/  @!P0 LEA R9, R5, R4, 0x18 ;  /* 0x0000000405098211 */ /* 0x002fe200078ec0ff */
[----:B--2---:R-:W-:-:S05]  /*02e0*/  @!P0 VIADD R6, R8, 0x20 ;  /* 0x0000002008068836 */ /* 0x004fca0000000000 */
[----:B------:R1:W-:Y:S01]  /*02f0*/  @!P0 STS [R9], R6 ;  /* 0x0000000609008388 */ /* 0x0003e20000000800 */
[----:B------:R-:W-:Y:S06]  /*0300*/  BAR.SYNC.DEFER_BLOCKING 0x0 ;  /* 0x0000000000007b1d */ /* 0x000fec0000010000 */
[----:B------:R-:W2:Y:S04]  /*0310*/  LDG.E R7, desc[UR10][R2.64] ;  /* 0x0000000a02077981 */ /* 0x000ea8000c1e1900 */
[----:B------:R-:W4:Y:S01]  /*0320*/  LDG.E.64 R4, desc[UR10][R2.64+0x8] ;  /* 0x0000080a02047981 */ /* 0x000f22000c1e1b00 */
[----:B---3--:R-:W-:Y:S01]  /*0330*/  IMAD.IADD R15, R15, 0x1, -R8 ;  /* 0x000000010f0f7824 */ /* 0x008fe200078e0a08 */
[----:B--2---:R-:W-:-:S04]  /*0340*/  LEA.HI R16, R14, R7, RZ, 0x1b ;  /* 0x000000070e107211 */ /* 0x004fc800078fd8ff */
[----:B------:R-:W-:Y:S02]  /*0350*/  SHF.R.S32.HI R7, RZ, 0x1f, R16 ;  /* 0x0000001fff077819 */ /* 0x000fe40000011410 */
[----:B----4-:R-:W-:-:S04]  /*0360*/  ISETP.GT.U32.AND P0, PT, R4, R16, PT ;  /* 0x000000100400720c */ /* 0x010fc80003f04070 */
[----:B------:R-:W-:-:S13]  /*0370*/  ISETP.GT.AND.EX P0, PT, R5, R7, PT, P0 ;  /* 0x000000070500720c */ /* 0x000fda0003f04300 */
[----:B-1----:R-:W-:Y:S05]  /*0380*/  @!P0 BRA `(.L_x_5) ;  /* 0x0000000000f48947 */ /* 0x002fea0003800000 */
[----:B------:R-:W-:-:S07]  /*0390*/  IMAD.MOV.U32 R4, RZ, RZ, R16 ;  /* 0x000000ffff047224 */ /* 0x000fce00078e0010 */
.L_x_10:
[----:B------:R-:W-:Y:S05]  /*03a0*/  YIELD ;  /* 0x0000000000007946 */ /* 0x000fea0003800000 */
[----:B------:R-:W1:Y:S02]  /*03b0*/  LDCU.64 UR12, c[0x0][0x388] ;  /* 0x00007100ff0c77ac */ /* 0x000e640008000a00 */
[----:B-1----:R-:W-:-:S04]  /*03c0*/  LEA R8, P0, R4, UR12, 0x2 ;  /* 0x0000000c04087c11 */ /* 0x002fc8000f8010ff */
[----:B------:R-:W-:Y:S02]  /*03d0*/  LEA.HI.X R9, R4, UR13, R7, 0x2, P0 ;  /* 0x0000000d04097c11 */ /* 0x000fe400080f1407 */
[----:B------:R-:W1:Y:S03]  /*03e0*/  LDC.64 R4, c[0x0][0x380] ;  /* 0x0000e000ff047b82 */ /* 0x000e660000000a00 */
[----:B------:R-:W1:Y:S02]  /*03f0*/  LDG.E R21, desc[UR10][R8.64] ;  /* 0x0000000a08157981 */ /* 0x000e64000c1e1900 */
[----:B-1----:R-:W-:-:S05]  /*0400*/  IMAD.WIDE R4, R21, 0x8, R4 ;  /* 0x0000000815047825 */ /* 0x002fca00078e0204 */
[----:B------:R-:W2:Y:S04]  /*0410*/  LDG.E R17, desc[UR10][R4.64] ;  /* 0x0000000a04117981 */ /* 0x000ea8000c1e1900 */
[----:B------:R-:W3:Y:S01]  /*0420*/  LDG.E.64 R6, desc[UR10][R4.64+0x8] ;  /* 0x0000080a04067981 */ /* 0x000ee2000c1e1b00 */
[----:B------:R-:W-:Y:S01]  /*0430*/  BSSY B0, `(.L_x_6) ;  /* 0x000001a000007945 */ /* 0x000fe20003800000 */
[----:B--2---:R-:W-:-:S05]  /*0440*/  IMAD.IADD R17, R0, 0x1, R17 ;  /* 0x0000000100117824 */ /* 0x004fca00078e0211 */
[----:B------:R-:W-:Y:S02]  /*0450*/  SHF.R.S32.HI R19, RZ, 0x1f, R17 ;  /* 0x0000001fff137819 */ /* 0x000fe40000011411 */
[----:B---3--:R-:W-:-:S04]  /*0460*/  ISETP.GT.U32.AND P0, PT, R6, R17, PT ;  /* 0x000000110600720c */ /* 0x008fc80003f04070 */
[----:B------:R-:W-:-:S13]  /*0470*/  ISETP.GT.AND.EX P0, PT, R7, R19, PT, P0 ;  /* 0x000000130700720c */ /* 0x000fda0003f04300 */
[----:B------:R-:W-:Y:S05]  /*0480*/  @!P0 BRA `(.L_x_7) ;  /* 0x0000000000508947 */ /* 0x000fea0003800000 */
[----:B------:R-:W1:Y:S01]  /*0490*/  LDC.64 R6, c[0x0][0x3a8] ;  /* 0x0000ea00ff067b82 */ /* 0x000e620000000a00 */
[----:B------:R-:W-:-:S07]  /*04a0*/  VIMNMX R22, PT, PT, R21, R10, PT ;  /* 0x0000000a15167248 */ /* 0x000fce0003fe0100 */
[----:B------:R-:W2:Y:S02]  /*04b0*/  LDC.64 R8, c[0x0][0x388] ;  /* 0x0000e200ff087b82 */ /* 0x000ea40000000a00 */
.L_x_8:
[----:B--2---:R-:W-:-:S06]  /*04c0*/  IMAD.WIDE R18, R17, 0x4, R8 ;  /* 0x0000000411127825 */ /* 0x004fcc00078e0208 */
[----:B------:R-:W2:Y:S01]  /*04d0*/  LDG.E R19, desc[UR10][R18.64] ;  /* 0x0000000a12137981 */ /* 0x000ea2000c1e1900 */
[----:B------:R-:W-:Y:S05]  /*04e0*/  YIELD ;  /* 0x0000000000007946 */ /* 0x000fea0003800000 */
[----:B--2---:R-:W-:-:S13]  /*04f0*/  ISETP.GE.AND P0, PT, R19, R22, PT ;  /* 0x000000161300720c */ /* 0x004fda0003f06270 */
[----:B------:R-:W-:Y:S05]  /*0500*/  @P0 BRA `(.L_x_7) ;  /* 0x0000000000300947 */ /* 0x000fea0003800000 */
[----:B------:R-:W-:Y:S02]  /*0510*/  VIADD R21, R19, UR8 ;  /* 0x0000000813157c36 */ /* 0x000fe40008000000 */
[----:B------:R-:W-:Y:S02]  /*0520*/  IMAD.MOV.U32 R25, RZ, RZ, 0x1 ;  /* 0x00000001ff197424 */ /* 0x000fe400078e00ff */
[----:B-1----:R-:W-:-:S06]  /*0530*/  IMAD.WIDE.U32 R20, R21, 0x4, R6 ;  /* 0x0000000415147825 */ /* 0x002fcc00078e0006 */
[----:B------:R-:W2:Y:S04]  /*0540*/  ATOMG.E.ADD.STRONG.GPU PT, R20, desc[UR10][R20.64], R25 ;  /* 0x80000019141479a8 */ /* 0x000ea800081ef10a */
[----:B------:R-:W3:Y:S01]  /*0550*/  LDG.E.64 R18, desc[UR10][R4.64+0x8] ;  /* 0x0000080a04127981 */ /* 0x000ee2000c1e1b00 */
[----:B------:R-:W-:-:S05]  /*0560*/  VIADD R17, R17, 0x20 ;  /* 0x0000002011117836 */ /* 0x000fca0000000000 */
[----:B------:R-:W-:Y:S02]  /*0570*/  SHF.R.S32.HI R23, RZ, 0x1f, R17 ;  /* 0x0000001fff177819 */ /* 0x000fe40000011411 */
[----:B--2---:R-:W-:Y:S02]  /*0580*/  IADD3 R13, P1, PT, R20, R13, RZ ;  /* 0x0000000d140d7210 */ /* 0x004fe40007f3e0ff */
[----:B---3--:R-:W-:Y:S02]  /*0590*/  ISETP.GT.U32.AND P0, PT, R18, R17, PT ;  /* 0x000000111200720c */ /* 0x008fe40003f04070 */
[----:B------:R-:W-:Y:S02]  /*05a0*/  LEA.HI.X.SX32 R11, R20, R11, 0x1, P1 ;  /* 0x0000000b140b7211 */ /* 0x000fe400008f0eff */
[----:B------:R-:W-:-:S13]  /*05b0*/  ISETP.GT.AND.EX P0, PT, R19, R23, PT, P0 ;  /* 0x000000171300720c */ /* 0x000fda0003f04300 */
[----:B------:R-:W-:Y:S05]  /*05c0*/  @P0 BRA `(.L_x_8) ;  /* 0xfffffffc00bc0947 */ /* 0x000fea000383ffff */
.L_x_7:
[----:B0-----:R-:W-:Y:S05]  /*05d0*/  BSYNC B0 ;  /* 0x0000000000007941 */ /* 0x001fea0003800000 */
.L_x_6:
[----:B------:R-:W-:-:S13]  /*05e0*/  ISETP.NE.AND P0, PT, R0, RZ, PT ;  /* 0x000000ff0000720c */ /* 0x000fda0003f05270 */
[----:B------:R-:W-:Y:S05]  /*05f0*/  @P0 BRA `(.L_x_9) ;  /* 0x0000000000380947 */ /* 0x000fea0003800000 */
[----:B-1----:R-:W0:Y:S01]  /*0600*/  S2R R6, SR_LANEID ;  /* 0x0000000000067919 */ /* 0x002e220000000000 */
[----:B------:R-:W1:Y:S01]  /*0610*/  S2UR UR6, SR_CgaCtaId ;  /* 0x00000000000679c3 */ /* 0x000e620000008800 */
[----:B------:R-:W-:Y:S01]  /*0620*/  VOTEU.ANY UR12, UPT, PT ;  /* 0x00000000000c7886 */ /* 0x000fe200038e0100 */
[----:B------:R-:W-:Y:S01]  /*0630*/  UMOV UR5, 0x400 ;  /* 0x0000040000057882 */ /* 0x000fe20000000000 */
[----:B------:R-:W0:Y:S08]  /*0640*/  FLO.U32 R5, UR12 ;  /* 0x0000000c00057d00 */ /* 0x000e3000080e0000 */
[----:B------:R-:W2:Y:S01]  /*0650*/  POPC R4, UR12 ;  /* 0x0000000c00047d09 */ /* 0x000ea20008000000 */
[----:B-1----:R-:W-:Y:S01]  /*0660*/  ULEA UR5, UR6, UR5, 0x18 ;  /* 0x0000000506057291 */ /* 0x002fe2000f8ec0ff */
[----:B0-----:R-:W-:-:S02]  /*0670*/  ISETP.EQ.U32.AND P0, PT, R5, R6, PT ;  /* 0x000000060500720c */ /* 0x001fc40003f02070 */
[----:B------:R-:W0:Y:S11]  /*0680*/  S2R R6, SR_LTMASK ;  /* 0x0000000000067919 */ /* 0x000e360000003900 */
[----:B--2---:R-:W1:Y:S01]  /*0690*/  @P0 ATOMS.ADD R4, [UR5], R4 ;  /* 0x00000004ff04098c */ /* 0x004e620008000005 */
[----:B0-----:R-:W-:-:S03]  /*06a0*/  LOP3.LUT R6, R6, UR12, RZ, 0xc0, !PT ;  /* 0x0000000c06067c12 */ /* 0x001fc6000f8ec0ff */
[----:B-1----:R-:W0:Y:S03]  /*06b0*/  SHFL.IDX PT, R5, R4, R5, 0x1f ;  /* 0x00001f0504057589 */ /* 0x002e2600000e0000 */
[----:B------:R-:W0:Y:S02]  /*06c0*/  POPC R6, R6 ;  /* 0x0000000600067309 */ /* 0x000e240000000000 */
[----:B0-----:R-:W-:-:S07]  /*06d0*/  IMAD.IADD R16, R5, 0x1, R6 ;  /* 0x0000000105107824 */ /* 0x001fce00078e0206 */
.L_x_9:
[----:B------:R-:W-:Y:S05]  /*06e0*/  WARPSYNC.ALL ;  /* 0x0000000000007948 */ /* 0x000fea0003800000 */
[----:B------:R-:W2:Y:S04]  /*06f0*/  LDG.E.64 R4, desc[UR10][R2.64+0x8] ;  /* 0x0000080a02047981 */ /* 0x000ea8000c1e1b00 */
[----:B------:R-:W1:Y:S02]  /*0700*/  SHFL.IDX PT, R16, R16, RZ, 0x1f ;  /* 0x00001fff10107589 */ /* 0x000e6400000e0000 */
[----:B-1----:R-:W-:-:S02]  /*0710*/  SHF.R.S32.HI R7, RZ, 0x1f, R16 ;  /* 0x0000001fff077819 */ /* 0x002fc40000011410 */
[----:B--2---:R-:W-:Y:S01]  /*0720*/  ISETP.GT.U32.AND P0, PT, R4, R16, PT ;  /* 0x000000100400720c */ /* 0x004fe20003f04070 */
[----:B------:R-:W-:-:S03]  /*0730*/  IMAD.MOV.U32 R4, RZ, RZ, R16 ;  /* 0x000000ffff047224 */ /* 0x000fc600078e0010 */
[----:B------:R-:W-:-:S13]  /*0740*/  ISETP.GT.AND.EX P0, PT, R5, R7, PT, P0 ;  /* 0x000000070500720c */ /* 0x000fda0003f04300 */
[----:B------:R-:W-:Y:S05]  /*0750*/  @P0 BRA `(.L_x_10) ;  /* 0xfffffffc00100947 */ /* 0x000fea000383ffff */
.L_x_5:
[----:B------:R-:W-:Y:S01]  /*0760*/  IMAD R15, R15, R15, RZ ;  /* 0x0000000f0f0f7224 */ /* 0x000fe200078e02ff */
[----:B------:R-:W-:Y:S05]  /*0770*/  WARPSYNC.ALL ;  /* 0x0000000000007948 */ /* 0x000fea0003800000 */
[----:B------:R-:W-:Y:S01]  /*0780*/  IMAD.HI.U32 R15, R15, 0x10624dd3, RZ ;  /* 0x10624dd30f0f7827 */ /* 0x000fe200078e00ff */
[----:B------:R-:W-:Y:S04]  /*0790*/  BAR.SYNC.DEFER_BLOCKING 0x0 ;  /* 0x0000000000007b1d */ /* 0x000fe80000010000 */
[----:B------:R-:W-:-:S04]  /*07a0*/  SHF.R.U32.HI R15, RZ, 0x6, R15 ;  /* 0x00000006ff0f7819 */ /* 0x000fc8000001160f */
[----:B------:R-:W-:-:S13]  /*07b0*/  ISETP.GT.AND P0, PT, R15, UR4, PT ;  /* 0x000000040f007c0c */ /* 0x000fda000bf04270 */
[----:B------:R-:W-:Y:S05]  /*07c0*/  @!P0 BRA `(.L_x_11) ;  /* 0x0000000000308947 */ /* 0x000fea0003800000 */
[----:B------:R-:W-:Y:S01]  /*07d0*/  ISETP.GE.AND P0, PT, R12, UR9, PT ;  /* 0x000000090c007c0c */ /* 0x000fe2000bf06270 */
[----:B------:R-:W-:-:S12]  /*07e0*/  BSSY.RECONVERGENT B0, `(.L_x_12) ;  /* 0x0000009000007945 */ /* 0x000fd80003800200 */
[----:B------:R-:W-:Y:S05]  /*07f0*/  @P0 BRA `(.L_x_13) ;  /* 0x00000000001c0947 */ /* 0x000fea0003800000 */
[----:B------:R-:W1:Y:S01]  /*0800*/  LDC.64 R4, c[0x0][0x3a8] ;  /* 0x0000ea00ff047b82 */ /* 0x000e620000000a00 */
[----:B------:R-:W-:-:S07]  /*0810*/  IMAD.MOV.U32 R7, RZ, RZ, R12 ;  /* 0x000000ffff077224 */ /* 0x000fce00078e000c */
.L_x_14:
[----:B-1----:R-:W-:-:S04]  /*0820*/  IMAD.WIDE R2, R7, 0x4, R4 ;  /* 0x0000000407027825 */ /* 0x002fc800078e0204 */
[----:B0-----:R-:W-:Y:S01]  /*0830*/  VIADD R7, R7, UR7 ;  /* 0x0000000707077c36 */ /* 0x001fe20008000000 */
[----:B------:R2:W-:Y:S04]  /*0840*/  STG.E desc[UR10][R2.64], RZ ;  /* 0x000000ff02007986 */ /* 0x0005e8000c10190a */
[----:B------:R-:W-:-:S13]  /*0850*/  ISETP.GE.AND P0, PT, R7, UR9, PT ;  /* 0x0000000907007c0c */ /* 0x000fda000bf06270 */
[----:B--2---:R-:W-:Y:S05]  /*0860*/  @!P0 BRA `(.L_x_14) ;  /* 0xfffffffc00ec8947 */ /* 0x004fea000383ffff */
.L_x_13:
[----:B0-----:R-:W-:Y:S05]  /*0870*/  BSYNC.RECONVERGENT B0 ;  /* 0x0000000000007941 */ /* 0x001fea0003800200 */
.L_x_12:
[----:B------:R-:W-:Y:S05]  /*0880*/  BRA `(.L_x_15) ;  /* 0x00000004003c7947 */ /* 0x000fea0003800000 */
.L_x_11:
[----:B------:R-:W-:Y:S01]  /*0890*/  ISETP.NE.AND P0, PT, R14, RZ, PT ;  /* 0x000000ff0e00720c */ /* 0x000fe20003f05270 */
[----:B------:R-:W-:-:S12]  /*08a0*/  BSSY.RECONVERGENT B0, `(.L_x_16) ;  /* 0x0000008000007945 */ /* 0x000fd80003800200 */
[----:B------:R-:W-:Y:S05]  /*08b0*/  @P0 BRA `(.L_x_17) ;  /* 0x0000000000180947 */ /* 0x000fea0003800000 */
[----:B------:R-:W2:Y:S01]  /*08c0*/  LDG.E R4, desc[UR10][R2.64] ;  /* 0x0000000a02047981 */ /* 0x000ea2000c1e1900 */
[----:B------:R-:W1:Y:S01]  /*08d0*/  S2UR UR6, SR_CgaCtaId ;  /* 0x00000000000679c3 */ /* 0x000e620000008800 */
[----:B------:R-:W-:Y:S02]  /*08e0*/  UMOV UR5, 0x400 ;  /* 0x0000040000057882 */ /* 0x000fe40000000000 */
[----:B-1----:R-:W-:Y:S01]  /*08f0*/  ULEA UR5, UR6, UR5, 0x18 ;  /* 0x0000000506057291 */ /* 0x002fe2000f8ec0ff */
[----:B--2---:R-:W-:-:S08]  /*0900*/  VIADD R4, R4, 0x20 ;  /* 0x0000002004047836 */ /* 0x004fd00000000000 */
[----:B------:R1:W-:Y:S03]  /*0910*/  STS [UR5], R4 ;  /* 0x00000004ff007988 */ /* 0x0003e60008000805 */
.L_x_17:
[----:B0-----:R-:W-:Y:S05]  /*0920*/  BSYNC.RECONVERGENT B0 ;  /* 0x0000000000007941 */ /* 0x001fea0003800200 */
.L_x_16:
[----:B------:R-:W-:Y:S06]  /*0930*/  BAR.SYNC.DEFER_BLOCKING 0x0 ;  /* 0x0000000000007b1d */ /* 0x000fec0000010000 */
[----:B------:R-:W0:Y:S01]  /*0940*/  LDCU.64 UR14, c[0x0][0x388] ;  /* 0x00007100ff0e77ac */ /* 0x000e220008000a00 */
[----:B------:R-:W2:Y:S04]  /*0950*/  LDG.E R7, desc[UR10][R2.64] ;  /* 0x0000000a02077981 */ /* 0x000ea8000c1e1900 */
[----:B-1----:R-:W3:Y:S01]  /*0960*/  LDG.E.64 R4, desc[UR10][R2.64+0x8] ;  /* 0x0000080a02047981 */ /* 0x002ee2000c1e1b00 */
[----:B--2---:R-:W-:-:S04]  /*0970*/  LEA.HI R8, R14, R7, RZ, 0x1b ;  /* 0x000000070e087211 */ /* 0x004fc800078fd8ff */
[----:B------:R-:W-:Y:S02]  /*0980*/  SHF.R.S32.HI R7, RZ, 0x1f, R8 ;  /* 0x0000001fff077819 */ /* 0x000fe40000011408 */
[----:B---3--:R-:W-:-:S04]  /*0990*/  ISETP.GT.U32.AND P0, PT, R4, R8, PT ;  /* 0x000000080400720c */ /* 0x008fc80003f04070 */
[----:B------:R-:W-:-:S13]  /*09a0*/  ISETP.GT.AND.EX P0, PT, R5, R7, PT, P0 ;  /* 0x000000070500720c */ /* 0x000fda0003f04300 */
[----:B0-----:R-:W-:Y:S05]  /*09b0*/  @!P0 BRA `(.L_x_15) ;  /* 0x0000000000f08947 */ /* 0x001fea0003800000 */
[----:B------:R-:W-:-:S07]  /*09c0*/  IMAD.MOV.U32 R4, RZ, RZ, R8 ;  /* 0x000000ffff047224 */ /* 0x000fce00078e0008 */
.L_x_22:
[----:B------:R-:W-:Y:S05]  /*09d0*/  YIELD ;  /* 0x0000000000007946 */ /* 0x000fea0003800000 */
[----:B------:R-:W0:Y:S02]  /*09e0*/  LDCU.64 UR12, c[0x0][0x388] ;  /* 0x00007100ff0c77ac */ /* 0x000e240008000a00 */
[----:B0-----:R-:W-:-:S04]  /*09f0*/  LEA R16, P0, R4, UR12, 0x2 ;  /* 0x0000000c04107c11 */ /* 0x001fc8000f8010ff */
[----:B------:R-:W-:Y:S02]  /*0a00*/  LEA.HI.X R17, R4, UR13, R7, 0x2, P0 ;  /* 0x0000000d04117c11 */ /* 0x000fe400080f1407 */
[----:B------:R-:W0:Y:S04]  /*0a10*/  LDC.64 R4, c[0x0][0x380] ;  /* 0x0000e000ff047b82 */ /* 0x000e280000000a00 */
[----:B------:R-:W0:Y:S02]  /*0a20*/  LDG.E R17, desc[UR10][R16.64] ;  /* 0x0000000a10117981 */ /* 0x000e24000c1e1900 */
[----:B0-----:R-:W-:-:S05]  /*0a30*/  IMAD.WIDE R4, R17, 0x8, R4 ;  /* 0x0000000811047825 */ /* 0x001fca00078e0204 */
[----:B------:R-:W2:Y:S04]  /*0a40*/  LDG.E R9, desc[UR10][R4.64] ;  /* 0x0000000a04097981 */ /* 0x000ea8000c1e1900 */
[----:B------:R-:W3:Y:S01]  /*0a50*/  LDG.E.64 R6, desc[UR10][R4.64+0x8] ;  /* 0x0000080a04067981 */ /* 0x000ee2000c1e1b00 */
[----:B------:R-:W-:Y:S01]  /*0a60*/  BSSY.RECONVERGENT B0, `(.L_x_18) ;  /* 0x0000019000007945 */ /* 0x000fe20003800200 */
[----:B--2---:R-:W-:-:S05]  /*0a70*/  IMAD.IADD R9, R0, 0x1, R9 ;  /* 0x0000000100097824 */ /* 0x004fca00078e0209 */
[----:B------:R-:W-:Y:S02]  /*0a80*/  SHF.R.S32.HI R15, RZ, 0x1f, R9 ;  /* 0x0000001fff0f7819 */ /* 0x000fe40000011409 */
[----:B---3--:R-:W-:-:S04]  /*0a90*/  ISETP.GT.U32.AND P0, PT, R6, R9, PT ;  /* 0x000000090600720c */ /* 0x008fc80003f04070 */
[----:B------:R-:W-:-:S13]  /*0aa0*/  ISETP.GT.AND.EX P0, PT, R7, R15, PT, P0 ;  /* 0x0000000f0700720c */ /* 0x000fda0003f04300 */
[----:B------:R-:W-:Y:S05]  /*0ab0*/  @!P0 BRA `(.L_x_19) ;  /* 0x00000000004c8947 */ /* 0x000fea0003800000 */
[----:B------:R-:W0:Y:S01]  /*0ac0*/  LDC.64 R6, c[0x0][0x3a8] ;  /* 0x0000ea00ff067b82 */ /* 0x000e220000000a00 */
[----:B------:R-:W-:Y:S01]  /*0ad0*/  IMAD.MOV.U32 R20, RZ, RZ, R15 ;  /* 0x000000ffff147224 */ /* 0x000fe200078e000f */
[----:B------:R-:W-:Y:S01]  /*0ae0*/  VIMNMX R21, PT, PT, R17, R10, PT ;  /* 0x0000000a11157248 */ /* 0x000fe20003fe0100 */
[----:B------:R-:W-:-:S07]  /*0af0*/  IMAD.MOV.U32 R15, RZ, RZ, R9 ;  /* 0x000000ffff0f7224 */ /* 0x000fce00078e0009 */
.L_x_20:
[----:B------:R-:W-:-:S04]  /*0b00*/  LEA R16, P0, R15, UR14, 0x2 ;  /* 0x0000000e0f107c11 */ /* 0x000fc8000f8010ff */
[----:B------:R-:W-:-:S05]  /*0b10*/  LEA.HI.X R17, R15, UR15, R20, 0x2, P0 ;  /* 0x0000000f0f117c11 */ /* 0x000fca00080f1414 */
[----:B------:R-:W2:Y:S02]  /*0b20*/  LDG.E R16, desc[UR10][R16.64] ;  /* 0x0000000a10107981 */ /* 0x000ea4000c1e1900 */
[----:B--2---:R-:W-:-:S13]  /*0b30*/  ISETP.GE.AND P0, PT, R16, R21, PT ;  /* 0x000000151000720c */ /* 0x004fda0003f06270 */
[----:B------:R-:W-:Y:S05]  /*0b40*/  @P0 BRA `(.L_x_19) ;  /* 0x0000000000280947 */ /* 0x000fea0003800000 */
[----:B------:R-:W-:-:S04]  /*0b50*/  VIADD R19, R16, UR8 ;  /* 0x0000000810137c36 */ /* 0x000fc80008000000 */
[----:B0-----:R-:W-:-:S05]  /*0b60*/  IMAD.WIDE.U32 R18, R19, 0x4, R6 ;  /* 0x0000000413127825 */ /* 0x001fca00078e0006 */
[----:B------:R1:W-:Y:S04]  /*0b70*/  STG.E desc[UR10][R18.64], RZ ;  /* 0x000000ff12007986 */ /* 0x0003e8000c10190a */
[----:B------:R-:W2:Y:S01]  /*0b80*/  LDG.E.64 R16, desc[UR10][R4.64+0x8] ;  /* 0x0000080a04107981 */ /* 0x000ea2000c1e1b00 */
[----:B------:R-:W-:-:S04]  /*0b90*/  VIADD R15, R9, 0x20 ;  /* 0x00000020090f7836 */ /* 0x000fc80000000000 */
[--C-:B------:R-:W-:Y:S01]  /*0ba0*/  IMAD.MOV.U32 R9, RZ, RZ, R15.reuse ;  /* 0x000000ffff097224 */ /* 0x100fe200078e000f */
[----:B------:R-:W-:Y:S02]  /*0bb0*/  SHF.R.S32.HI R20, RZ, 0x1f, R15 ;  /* 0x0000001fff147819 */ /* 0x000fe4000001140f */
[----:B--2---:R-:W-:-:S04]  /*0bc0*/  ISETP.GT.U32.AND P0, PT, R16, R15, PT ;  /* 0x0000000f1000720c */ /* 0x004fc80003f04070 */
[----:B------:R-:W-:-:S13]  /*0bd0*/  ISETP.GT.AND.EX P0, PT, R17, R20, PT, P0 ;  /* 0x000000141100720c */ /* 0x000fda0003f04300 */
[----:B-1----:R-:W-:Y:S05]  /*0be0*/  @P0 BRA `(.L_x_20) ;  /* 0xfffffffc00c40947 */ /* 0x002fea000383ffff */
.L_x_19:
[----:B------:R-:W-:Y:S05]  /*0bf0*/  BSYNC.RECONVERGENT B0 ;  /* 0x0000000000007941 */ /* 0x000fea0003800200 */
.L_x_18:
[----:B------:R-:W-:-:S13]  /*0c00*/  ISETP.NE.AND P0, PT, R0, RZ, PT ;  /* 0x000000ff0000720c */ /* 0x000fda0003f05270 */
[----:B------:R-:W-:Y:S05]  /*0c10*/  @P0 BRA `(.L_x_21) ;  /* 0x0000000000380947 */ /* 0x000fea0003800000 */
[----:B0-----:R-:W0:Y:S01]  /*0c20*/  S2R R6, SR_LANEID ;  /* 0x0000000000067919 */ /* 0x001e220000000000 */
        /* <DEDUP_REMOVED lines=13> */
.L_x_21:
[----:B------:R-:W-:Y:S05]  /*0d00*/  WARPSYNC.ALL ;  /* 0x0000000000007948 */ /* 0x000fea0003800000 */
[----:B------:R-:W2:Y:S04]  /*0d10*/  LDG.E.64 R4, desc[UR10][R2.64+0x8] ;  /* 0x0000080a02047981 */ /* 0x000ea8000c1e1b00 */
[----:B------:R-:W0:Y:S02]  /*0d20*/  SHFL.IDX PT, R8, R8, RZ, 0x1f ;  /* 0x00001fff08087589 */ /* 0x000e2400000e0000 */
[----:B0-----:R-:W-:-:S02]  /*0d30*/  SHF.R.S32.HI R7, RZ, 0x1f, R8 ;  /* 0x0000001fff077819 */ /* 0x001fc40000011408 */
[----:B--2---:R-:W-:Y:S01]  /*0d40*/  ISETP.GT.U32.AND P0, PT, R4, R8, PT ;  /* 0x000000080400720c */ /* 0x004fe20003f04070 */
[----:B------:R-:W-:-:S03]  /*0d50*/  IMAD.MOV.U32 R4, RZ, RZ, R8 ;  /* 0x000000ffff047224 */ /* 0x000fc600078e0008 */
[----:B------:R-:W-:-:S13]  /*0d60*/  ISETP.GT.AND.EX P0, PT, R5, R7, PT, P0 ;  /* 0x000000070500720c */ /* 0x000fda0003f04300 */
[----:B------:R-:W-:Y:S05]  /*0d70*/  @P0 BRA `(.L_x_22) ;  /* 0xfffffffc00140947 */ /* 0x000fea000383ffff */
.L_x_15:
[----:B------:R-:W-:Y:S01]  /*0d80*/  ISETP.NE.AND P0, PT, R14, RZ, PT ;  /* 0x000000ff0e00720c */ /* 0x000fe20003f05270 */
[----:B------:R-:W-:Y:S05]  /*0d90*/  WARPSYNC.ALL ;  /* 0x0000000000007948 */ /* 0x000fea0003800000 */
[----:B------:R-:W-:Y:S06]  /*0da0*/  BAR.SYNC.DEFER_BLOCKING 0x0 ;  /* 0x0000000000007b1d */ /* 0x000fec0000010000 */
[----:B------:R-:W-:Y:S04]  /*0db0*/  BSSY.RECONVERGENT B0, `(.L_x_23) ;  /* 0x0000009000007945 */ /* 0x000fe80003800200 */
[----:B------:R-:W-:Y:S05]  /*0dc0*/  @P0 BRA `(.L_x_24) ;  /* 0x00000000001c0947 */ /* 0x000fea0003800000 */
[----:B------:R-:W0:Y:S01]  /*0dd0*/  LDC.64 R2, c[0x0][0x3b8] ;  /* 0x0000ee00ff027b82 */ /* 0x000e220000000a00 */
[----:B------:R-:W-:-:S05]  /*0de0*/  IMAD.MOV.U32 R5, RZ, RZ, 0x1 ;  /* 0x00000001ff057424 */ /* 0x000fca00078e00ff */
[----:B0-----:R-:W2:Y:S02]  /*0df0*/  ATOMG.E.ADD.STRONG.GPU PT, R2, desc[UR10][R2.64], R5 ;  /* 0x80000005020279a8 */ /* 0x001ea400081ef10a */
[----:B------:R-:W0:Y:S01]  /*0e00*/  S2UR UR6, SR_CgaCtaId ;  /* 0x00000000000679c3 */ /* 0x000e220000008800 */
[----:B------:R-:W-:Y:S02]  /*0e10*/  UMOV UR5, 0x400 ;  /* 0x0000040000057882 */ /* 0x000fe40000000000 */
[----:B0-----:R-:W-:-:S09]  /*0e20*/  ULEA UR5, UR6, UR5, 0x18 ;  /* 0x0000000506057291 */ /* 0x001fd2000f8ec0ff */
[----:B--2---:R0:W-:Y:S03]  /*0e30*/  STS [UR5+0x4], R2 ;  /* 0x00000402ff007988 */ /* 0x0041e60008000805 */
.L_x_24:
[----:B------:R-:W-:Y:S05]  /*0e40*/  BSYNC.RECONVERGENT B0 ;  /* 0x0000000000007941 */ /* 0x000fea0003800200 */
.L_x_23:
[----:B------:R-:W1:Y:S08]  /*0e50*/  S2UR UR6, SR_CgaCtaId ;  /* 0x00000000000679c3 */ /* 0x000e700000008800 */
[----:B------:R-:W-:Y:S06]  /*0e60*/  BAR.SYNC.DEFER_BLOCKING 0x0 ;  /* 0x0000000000007b1d */ /* 0x000fec0000010000 */
[----:B------:R-:W-:-:S02]  /*0e70*/  UMOV UR5, 0x400 ;  /* 0x0000040000057882 */ /* 0x000fc40000000000 */
[----:B-1----:R-:W-:-:S09]  /*0e80*/  ULEA UR5, UR6, UR5, 0x18 ;  /* 0x0000000506057291 */ /* 0x002fd2000f8ec0ff */
[----:B------:R-:W1:Y:S02]  /*0e90*/  LDS R10, [UR5+0x4] ;  /* 0x00000405ff0a7984 */ /* 0x000e640008000800 */
[----:B------:R-:W1:Y:S02]  /*0ea0*/  LDCU UR5, c[0x0][0x3b4] ;  /* 0x00007680ff0577ac */ /* 0x000e640008000800 */
[----:B-1----:R-:W-:-:S13]  /*0eb0*/  ISETP.GE.AND P1, PT, R10, UR5, PT ;  /* 0x000000050a007c0c */ /* 0x002fda000bf26270 */
[----:B------:R-:W-:Y:S05]  /*0ec0*/  @!P1 BRA `(.L_x_25) ;  /* 0xfffffff000e49947 */ /* 0x000fea000383ffff */
.L_x_4:
[----:B------:R-:W1:Y:S01]  /*0ed0*/  S2UR UR6, SR_CgaCtaId ;  /* 0x00000000000679c3 */ /* 0x000e620000008800 */
[----:B------:R-:W-:Y:S01]  /*0ee0*/  UMOV UR5, 0x400 ;  /* 0x0000040000057882 */ /* 0x000fe20000000000 */
[----:B------:R-:W-:Y:S01]  /*0ef0*/  BSSY.RECONVERGENT B0, `(.L_x_26) ;  /* 0x0000009000007945 */ /* 0x000fe20003800200 */
[----:B------:R-:W-:-:S04]  /*0f00*/  UIADD3 UR4, UPT, UPT, UR5, 0x8, URZ ;  /* 0x0000000805047890 */ /* 0x000fc8000fffe0ff */
[----:B-1----:R-:W-:-:S12]  /*0f10*/  ULEA UR4, UR6, UR4, 0x18 ;  /* 0x0000000406047291 */ /* 0x002fd8000f8ec0ff */
.L_x_27:
[----:B------:R-:W1:Y:S01]  /*0f20*/  LDS.64 R4, [UR4] ;  /* 0x00000004ff047984 */ /* 0x000e620008000a00 */
[----:B------:R-:W-:Y:S01]  /*0f30*/  IMAD.U32 R3, RZ, RZ, UR4 ;  /* 0x00000004ff037e24 */ /* 0x000fe2000f8e00ff */
[----:B-1----:R-:W-:-:S05]  /*0f40*/  IADD3 R6, P1, PT, R4, R13, RZ ;  /* 0x0000000d04067210 */ /* 0x002fca0007f3e0ff */
[----:B------:R-:W-:-:S07]  /*0f50*/  IMAD.X R7, R5, 0x1, R11, P1 ;  /* 0x0000000105077824 */ /* 0x000fce00008e060b */
[----:B------:R-:W1:Y:S02]  /*0f60*/  ATOMS.CAST.SPIN.64 P1, [R3], R4, R6 ;  /* 0x000000040300758d */ /* 0x000e640001820406 */
[----:B-1----:R-:W-:Y:S05]  /*0f70*/  @!P1 BRA `(.L_x_27) ;  /* 0xfffffffc00e89947 */ /* 0x002fea000383ffff */
[----:B------:R-:W-:Y:S05]  /*0f80*/  BSYNC.RECONVERGENT B0 ;  /* 0x0000000000007941 */ /* 0x000fea0003800200 */
.L_x_26:
[----:B------:R-:W-:Y:S06]  /*0f90*/  BAR.SYNC.DEFER_BLOCKING 0x0 ;  /* 0x0000000000007b1d */ /* 0x000fec0000010000 */
[----:B------:R-:W-:Y:S05]  /*0fa0*/  @P0 EXIT ;  /* 0x000000000000094d */ /* 0x000fea0003800000 */
[----:B------:R-:W-:Y:S01]  /*0fb0*/  ULEA UR4, UR6, UR5, 0x18 ;  /* 0x0000000506047291 */ /* 0x000fe2000f8ec0ff */
[----:B------:R-:W1:Y:S08]  /*0fc0*/  LDC.64 R4, c[0x0][0x398] ;  /* 0x0000e600ff047b82 */ /* 0x000e700000000a00 */
[----:B0-----:R-:W1:Y:S04]  /*0fd0*/  LDS.64 R2, [UR4+0x8] ;  /* 0x00000804ff027984 */ /* 0x001e680008000a00 */
[----:B-1----:R-:W-:Y:S01]  /*0fe0*/  REDG.E.ADD.64.STRONG.GPU desc[UR10][R4.64], R2 ;  /* 0x000000020400798e */ /* 0x002fe2000c12e50a */
[----:B------:R-:W-:Y:S05]  /*0ff0*/  EXIT ;  /* 0x000000000000794d */ /* 0x000fea0003800000 */
.L_x_28:
        /* <DEDUP_REMOVED lines=16> */
.L_x_30:


//--------------------- .nv.shared.reserved.0     --------------------------
	.section	.nv.shared.reserved.0,"aw",@nobits
	.weak		__nv_reservedSMEM_offset_0_alias
	.size		__nv_reservedSMEM_offset_0_alias, 0, 64
	.other		__nv_reservedSMEM_offset_0_alias,@"STO_CUDA_RESERVED_SHARED STV_DEFAULT"
__nv_reservedSMEM_offset_0_alias:
	.zero		0
	.zero		64


//--------------------- .nv.global                --------------------------
	.section	.nv.global,"aw",@nobits
.nv.global:
	.type		_ZN34_INTERNAL_d5056e8e_4_k_cu_cb5f204f6thrust24THRUST_300001_SM_1000_NS12placeholders2_5E,@object
	.size		_ZN34_INTERNAL_d5056e8e_4_k_cu_cb5f204f6thrust24THRUST_300001_SM_1000_NS12placeholders2_5E,(_ZN34_INTERNAL_d5056e8e_4_k_cu_cb5f204f4cuda3std3__45__cpo6cbeginE - _ZN34_INTERNAL_d5056e8e_4_k_cu_cb5f204f6thrust24THRUST_300001_SM_1000_NS12placeholders2_5E)
_ZN34_INTERNAL_d5056e8e_4_k_cu_cb5f204f6thrust24THRUST_300001_SM_1000_NS12placeholders2_5E:
	.zero		1
	.type		_ZN34_INTERNAL_d5056e8e_4_k_cu_cb5f204f4cuda3std3__45__cpo6cbeginE,@object
	.size		_ZN34_INTERNAL_d5056e8e_4_k_cu_cb5f204f4cuda3std3__45__cpo6cbeginE,(_ZN34_INTERNAL_d5056e8e_4_k_cu_cb5f204f4cuda3std6ranges3__45__cpo6cbeginE - _ZN34_INTERNAL_d5056e8e_4_k_cu_cb5f204f4cuda3std3__45__cpo6cbeginE)
_ZN34_INTERNAL_d5056e8e_4_k_cu_cb5f204f4cuda3std3__45__cpo6cbeginE:
	.zero		1
	.type		_ZN34_INTERNAL_d5056e8e_4_k_cu_cb5f204f4cuda3std6ranges3__45__cpo6cbeginE,@object
	.size		_ZN34_INTERNAL_d5056e8e_4_k_cu_cb5f204f4cuda3std6ranges3__45__cpo6cbeginE,(_ZN34_INTERNAL_d5056e8e_4_k_cu_cb5f204f4cuda3std3__48in_placeE - _ZN34_INTERNAL_d5056e8e_4_k_cu_cb5f204f4cuda3std6ranges3__45__cpo6cbeginE)
_ZN34_INTERNAL_d5056e8e_4_k_cu_cb5f204f4cuda3std6ranges3__45__cpo6cbeginE:
	.zero		1
	.type		_ZN34_INTERNAL_d5056e8e_4_k_cu_cb5f204f4cuda3std3__48in_placeE,@object
	.size		_ZN34_INTERNAL_d5056e8e_4_k_cu_cb5f204f4cuda3std3__48in_placeE,(_ZN34_INTERNAL_d5056e8e_4_k_cu_cb5f204f4cuda3std6ranges3__45__cpo4sizeE - _ZN34_INTERNAL_d5056e8e_4_k_cu_cb5f204f4cuda3std3__48in_placeE)
_ZN34_INTERNAL_d5056e8e_4_k_cu_cb5f204f4cuda3std3__48in_placeE:
	.zero		1
	.type		_ZN34_INTERNAL_d5056e8e_4_k_cu_cb5f204f4cuda3std6ranges3__45__cpo4sizeE,@object
	.size		_ZN34_INTERNAL_d5056e8e_4_k_cu_cb5f204f4cuda3std6ranges3__45__cpo4sizeE,(_ZN34_INTERNAL_d5056e8e_4_k_cu_cb5f204f6thrust24THRUST_300001_SM_1000_NS12placeholders2_9E - _ZN34_INTERNAL_d5056e8e_4_k_cu_cb5f204f4cuda3std6ranges3__45__cpo4sizeE)
_ZN34_INTERNAL_d5056e8e_4_k_cu_cb5f204f4cuda3std6ranges3__45__cpo4sizeE:
	.zero		1
	.type		_ZN34_INTERNAL_d5056e8e_4_k_cu_cb5f204f6thrust24THRUST_300001_SM_1000_NS12placeholders2_9E,@object
	.size		_ZN34_INTERNAL_d5056e8e_4_k_cu_cb5f204f6thrust24THRUST_300001_SM_1000_NS12placeholders2_9E,(_ZN34_INTERNAL_d5056e8e_4_k_cu_cb5f204f4cuda3std3__45__cpo7crbeginE - _ZN34_INTERNAL_d5056e8e_4_k_cu_cb5f204f6thrust24THRUST_300001_SM_1000_NS12placeholders2_9E)
_ZN34_INTERNAL_d5056e8e_4_k_cu_cb5f204f6thrust24THRUST_300001_SM_1000_NS12placeholders2_9E:
	.zero		1
	.type		_ZN34_INTERNAL_d5056e8e_4_k_cu_cb5f204f4cuda3std3__45__cpo7crbeginE,@object
	.size		_ZN34_INTERNAL_d5056e8e_4_k_cu_cb5f204f4cuda3std3__45__cpo7crbeginE,(_ZN34_INTERNAL_d5056e8e_4_k_cu_cb5f204f4cuda3std6ranges3__45__cpo4nextE - _ZN34_INTERNAL_d5056e8e_4_k_cu_cb5f204f4cuda3std3__45__cpo7crbeginE)
_ZN34_INTERNAL_d5056e8e_4_k_cu_cb5f204f4cuda3std3__45__cpo7crbeginE:
	.zero		1
	.type		_ZN34_INTERNAL_d5056e8e_4_k_cu_cb5f204f4cuda3std6ranges3__45__cpo4nextE,@object
	.size		_ZN34_INTERNAL_d5056e8e_4_k_cu_cb5f204f4cuda3std6ranges3__45__cpo4nextE,(_ZN34_INTERNAL_d5056e8e_4_k_cu_cb5f204f4cuda3std6ranges3__45__cpo4swapE - _ZN34_INTERNAL_d5056e8e_4_k_cu_cb5f204f4cuda3std6ranges3__45__cpo4nextE)
_ZN34_INTERNAL_d5056e8e_4_k_cu_cb5f204f4cuda3std6ranges3__45__cpo4nextE:
	.zero		1
	.type		_ZN34_INTERNAL_d5056e8e_4_k_cu_cb5f204f4cuda3std6ranges3__45__cpo4swapE,@object
	.size		_ZN34_INTERNAL_d5056e8e_4_k_cu_cb5f204f4cuda3std6ranges3__45__cpo4swapE,(_ZN34_INTERNAL_d5056e8e_4_k_cu_cb5f204f6thrust24THRUST_300001_SM_1000_NS12placeholders2_1E - _ZN34_INTERNAL_d5056e8e_4_k_cu_cb5f204f4cuda3std6ranges3__45__cpo4swapE)
_ZN34_INTERNAL_d5056e8e_4_k_cu_cb5f204f4cuda3std6ranges3__45__cpo4swapE:
	.zero		1
	.type		_ZN34_INTERNAL_d5056e8e_4_k_cu_cb5f204f6thrust24THRUST_300001_SM_1000_NS12placeholders2_1E,@object
	.size		_ZN34_INTERNAL_d5056e8e_4_k_cu_cb5f204f6thrust24THRUST_300001_SM_1000_NS12placeholders2_1E,(_ZN34_INTERNAL_d5056e8e_4_k_cu_cb5f204f6thrust24THRUST_300001_SM_1000_NS12placeholders2_3E - _ZN34_INTERNAL_d5056e8e_4_k_cu_cb5f204f6thrust24THRUST_300001_SM_1000_NS12placeholders2_1E)
_ZN34_INTERNAL_d5056e8e_4_k_cu_cb5f204f6thrust24THRUST_300001_SM_1000_NS12placeholders2_1E:
	.zero		1
	.type		_ZN34_INTERNAL_d5056e8e_4_k_cu_cb5f204f6thrust24THRUST_300001_SM_1000_NS12placeholders2_3E,@object
	.size		_ZN34_INTERNAL_d5056e8e_4_k_cu_cb5f204f6thrust24THRUST_300001_SM_1000_NS12placeholders2_3E,(_ZN34_INTERNAL_d5056e8e_4_k_cu_cb5f204f4cuda3std3__45__cpo5beginE - _ZN34_INTERNAL_d5056e8e_4_k_cu_cb5f204f6thrust24THRUST_300001_SM_1000_NS12placeholders2_3E)
_ZN34_INTERNAL_d5056e8e_4_k_cu_cb5f204f6thrust24THRUST_300001_SM_1000_NS12placeholders2_3E:
	.zero		1
	.type		_ZN34_INTERNAL_d5056e8e_4_k_cu_cb5f204f4cuda3std3__45__cpo5beginE,@object
	.size		_ZN34_INTERNAL_d5056e8e_4_k_cu_cb5f204f4cuda3std3__45__cpo5beginE,(_ZN34_INTERNAL_d5056e8e_4_k_cu_cb5f204f4cuda3std6ranges3__45__cpo5beginE - _ZN34_INTERNAL_d5056e8e_4_k_cu_cb5f204f4cuda3std3__45__cpo5beginE)
_ZN34_INTERNAL_d5056e8e_4_k_cu_cb5f204f4cuda3std3__45__cpo5beginE:
	.zero		1
	.type		_ZN34_INTERNAL_d5056e8e_4_k_cu_cb5f204f4cuda3std6ranges3__45__cpo5beginE,@object
	.size		_ZN34_INTERNAL_d5056e8e_4_k_cu_cb5f204f4cuda3std6ranges3__45__cpo5beginE,(_ZN34_INTERNAL_d5056e8e_4_k_cu_cb5f204f4cuda3std3__436_GLOBAL__N__d5056e8e_4_k_cu_cb5f204f6ignoreE - _ZN34_INTERNAL_d5056e8e_4_k_cu_cb5f204f4cuda3std6ranges3__45__cpo5beginE)
_ZN34_INTERNAL_d5056e8e_4_k_cu_cb5f204f4cuda3std6ranges3__45__cpo5beginE:
	.zero		1
	.type		_ZN34_INTERNAL_d5056e8e_4_k_cu_cb5f204f4cuda3std3__436_GLOBAL__N__d5056e8e_4_k_cu_cb5f204f6ignoreE,@object
	.size		_ZN34_INTERNAL_d5056e8e_4_k_cu_cb5f204f4cuda3std3__436_GLOBAL__N__d5056e8e_4_k_cu_cb5f204f6ignoreE,(_ZN34_INTERNAL_d5056e8e_4_k_cu_cb5f204f4cuda3std6ranges3__45__cpo4dataE - _ZN34_INTERNAL_d5056e8e_4_k_cu_cb5f204f4cuda3std3__436_GLOBAL__N__d5056e8e_4_k_cu_cb5f204f6ignoreE)
_ZN34_INTERNAL_d5056e8e_4_k_cu_cb5f204f4cuda3std3__436_GLOBAL__N__d5056e8e_4_k_cu_cb5f204f6ignoreE:
	.zero		1
	.type		_ZN34_INTERNAL_d5056e8e_4_k_cu_cb5f204f4cuda3std6ranges3__45__cpo4dataE,@object
	.size		_ZN34_INTERNAL_d5056e8e_4_k_cu_cb5f204f4cuda3std6ranges3__45__cpo4dataE,(_ZN34_INTERNAL_d5056e8e_4_k_cu_cb5f204f6thrust24THRUST_300001_SM_1000_NS12placeholders2_7E - _ZN34_INTERNAL_d5056e8e_4_k_cu_cb5f204f4cuda3std6ranges3__45__cpo4dataE)
_ZN34_INTERNAL_d5056e8e_4_k_cu_cb5f204f4cuda3std6ranges3__45__cpo4dataE:
	.zero		1
	.type		_ZN34_INTERNAL_d5056e8e_4_k_cu_cb5f204f6thrust24THRUST_300001_SM_1000_NS12placeholders2_7E,@object
	.size		_ZN34_INTERNAL_d5056e8e_4_k_cu_cb5f204f6thrust24THRUST_300001_SM_1000_NS12placeholders2_7E,(_ZN34_INTERNAL_d5056e8e_4_k_cu_cb5f204f4cuda3std3__45__cpo6rbeginE - _ZN34_INTERNAL_d5056e8e_4_k_cu_cb5f204f6thrust24THRUST_300001_SM_1000_NS12placeholders2_7E)
_ZN34_INTERNAL_d5056e8e_4_k_cu_cb5f204f6thrust24THRUST_300001_SM_1000_NS12placeholders2_7E:
	.zero		1
	.type		_ZN34_INTERNAL_d5056e8e_4_k_cu_cb5f204f4cuda3std3__45__cpo6rbeginE,@object
	.size		_ZN34_INTERNAL_d5056e8e_4_k_cu_cb5f204f4cuda3std3__45__cpo6rbeginE,(_ZN34_INTERNAL_d5056e8e_4_k_cu_cb5f204f4cuda3std6ranges3__45__cpo7advanceE - _ZN34_INTERNAL_d5056e8e_4_k_cu_cb5f204f4cuda3std3__45__cpo6rbeginE)
_ZN34_INTERNAL_d5056e8e_4_k_cu_cb5f204f4cuda3std3__45__cpo6rbeginE:
	.zero		1
	.type		_ZN34_INTERNAL_d5056e8e_4_k_cu_cb5f204f4cuda3std6ranges3__45__cpo7advanceE,@object
	.size		_ZN34_INTERNAL_d5056e8e_4_k_cu_cb5f204f4cuda3std6ranges3__45__cpo7advanceE,(_ZN34_INTERNAL_d5056e8e_4_k_cu_cb5f204f4cuda3std3__47nulloptE - _ZN34_INTERNAL_d5056e8e_4_k_cu_cb5f204f4cuda3std6ranges3__45__cpo7advanceE)
_ZN34_INTERNAL_d5056e8e_4_k_cu_cb5f204f4cuda3std6ranges3__45__cpo7advanceE:
	.zero		1
	.type		_ZN34_INTERNAL_d5056e8e_4_k_cu_cb5f204f4cuda3std3__47nulloptE,@object
	.size		_ZN34_INTERNAL_d5056e8e_4_k_cu_cb5f204f4cuda3std3__47nulloptE,(_ZN34_INTERNAL_d5056e8e_4_k_cu_cb5f204f4cuda3std6ranges3__45__cpo8distanceE - _ZN34_INTERNAL_d5056e8e_4_k_cu_cb5f204f4cuda3std3__47nulloptE)
_ZN34_INTERNAL_d5056e8e_4_k_cu_cb5f204f4cuda3std3__47nulloptE:
	.zero		1
	.type		_ZN34_INTERNAL_d5056e8e_4_k_cu_cb5f204f4cuda3std6ranges3__45__cpo8distanceE,@object
	.size		_ZN34_INTERNAL_d5056e8e_4_k_cu_cb5f204f4cuda3std6ranges3__45__cpo8distanceE,(_ZN34_INTERNAL_d5056e8e_4_k_cu_cb5f204f6thrust24THRUST_300001_SM_1000_NS12placeholders2_6E - _ZN34_INTERNAL_d5056e8e_4_k_cu_cb5f204f4cuda3std6ranges3__45__cpo8distanceE)
_ZN34_INTERNAL_d5056e8e_4_k_cu_cb5f204f4cuda3std6ranges3__45__cpo8distanceE:
	.zero		1
	.type		_ZN34_INTERNAL_d5056e8e_4_k_cu_cb5f204f6thrust24THRUST_300001_SM_1000_NS12placeholders2_6E,@object
	.size		_ZN34_INTERNAL_d5056e8e_4_k_cu_cb5f204f6thrust24THRUST_300001_SM_1000_NS12placeholders2_6E,(_ZN34_INTERNAL_d5056e8e_4_k_cu_cb5f204f4cuda3std3__45__cpo4cendE - _ZN34_INTERNAL_d5056e8e_4_k_cu_cb5f204f6thrust24THRUST_300001_SM_1000_NS12placeholders2_6E)
_ZN34_INTERNAL_d5056e8e_4_k_cu_cb5f204f6thrust24THRUST_300001_SM_1000_NS12placeholders2_6E:
	.zero		1
	.type		_ZN34_INTERNAL_d5056e8e_4_k_cu_cb5f204f4cuda3std3__45__cpo4cendE,@object
	.size		_ZN34_INTERNAL_d5056e8e_4_k_cu_cb5f204f4cuda3std3__45__cpo4cendE,(_ZN34_INTERNAL_d5056e8e_4_k_cu_cb5f204f4cuda3std6ranges3__45__cpo4cendE - _ZN34_INTERNAL_d5056e8e_4_k_cu_cb5f204f4cuda3std3__45__cpo4cendE)
_ZN34_INTERNAL_d5056e8e_4_k_cu_cb5f204f4cuda3std3__45__cpo4cendE:
	.zero		1
	.type		_ZN34_INTERNAL_d5056e8e_4_k_cu_cb5f204f4cuda3std6ranges3__45__cpo4cendE,@object
	.size		_ZN34_INTERNAL_d5056e8e_4_k_cu_cb5f204f4cuda3std6ranges3__45__cpo4cendE,(_ZN34_INTERNAL_d5056e8e_4_k_cu_cb5f204f4cuda3std3__420unreachable_sentinelE - _ZN34_INTERNAL_d5056e8e_4_k_cu_cb5f204f4cuda3std6ranges3__45__cpo4cendE)
_ZN34_INTERNAL_d5056e8e_4_k_cu_cb5f204f4cuda3std6ranges3__45__cpo4cendE:
	.zero		1
	.type		_ZN34_INTERNAL_d5056e8e_4_k_cu_cb5f204f4cuda3std3__420unreachable_sentinelE,@object
	.size		_ZN34_INTERNAL_d5056e8e_4_k_cu_cb5f204f4cuda3std3__420unreachable_sentinelE,(_ZN34_INTERNAL_d5056e8e_4_k_cu_cb5f204f4cuda3std6ranges3__45__cpo5ssizeE - _ZN34_INTERNAL_d5056e8e_4_k_cu_cb5f204f4cuda3std3__420unreachable_sentinelE)
_ZN34_INTERNAL_d5056e8e_4_k_cu_cb5f204f4cuda3std3__420unreachable_sentinelE:
	.zero		1
	.type		_ZN34_INTERNAL_d5056e8e_4_k_cu_cb5f204f4cuda3std6ranges3__45__cpo5ssizeE,@object
	.size		_ZN34_INTERNAL_d5056e8e_4_k_cu_cb5f204f4cuda3std6ranges3__45__cpo5ssizeE,(_ZN34_INTERNAL_d5056e8e_4_k_cu_cb5f204f6thrust24THRUST_300001_SM_1000_NS12placeholders3_10E - _ZN34_INTERNAL_d5056e8e_4_k_cu_cb5f204f4cuda3std6ranges3__45__cpo5ssizeE)
_ZN34_INTERNAL_d5056e8e_4_k_cu_cb5f204f4cuda3std6ranges3__45__cpo5ssizeE:
	.zero		1
	.type		_ZN34_INTERNAL_d5056e8e_4_k_cu_cb5f204f6thrust24THRUST_300001_SM_1000_NS12placeholders3_10E,@object
	.size		_ZN34_INTERNAL_d5056e8e_4_k_cu_cb5f204f6thrust24THRUST_300001_SM_1000_NS12placeholders3_10E,(_ZN34_INTERNAL_d5056e8e_4_k_cu_cb5f204f4cuda3std3__45__cpo5crendE - _ZN34_INTERNAL_d5056e8e_4_k_cu_cb5f204f6thrust24THRUST_300001_SM_1000_NS12placeholders3_10E)
_ZN34_INTERNAL_d5056e8e_4_k_cu_cb5f204f6thrust24THRUST_300001_SM_1000_NS12placeholders3_10E:
	.zero		1
	.type		_ZN34_INTERNAL_d5056e8e_4_k_cu_cb5f204f4cuda3std3__45__cpo5crendE,@object
	.size		_ZN34_INTERNAL_d5056e8e_4_k_cu_cb5f204f4cuda3std3__45__cpo5crendE,(_ZN34_INTERNAL_d5056e8e_4_k_cu_cb5f204f4cuda3std6ranges3__45__cpo4prevE - _ZN34_INTERNAL_d5056e8e_4_k_cu_cb5f204f4cuda3std3__45__cpo5crendE)
_ZN34_INTERNAL_d5056e8e_4_k_cu_cb5f204f4cuda3std3__45__cpo5crendE:
	.zero		1
	.type		_ZN34_INTERNAL_d5056e8e_4_k_cu_cb5f204f4cuda3std6ranges3__45__cpo4prevE,@object
	.size		_ZN34_INTERNAL_d5056e8e_4_k_cu_cb5f204f4cuda3std6ranges3__45__cpo4prevE,(_ZN34_INTERNAL_d5056e8e_4_k_cu_cb5f204f4cuda3std6ranges3__45__cpo9iter_moveE - _ZN34_INTERNAL_d5056e8e_4_k_cu_cb5f204f4cuda3std6ranges3__45__cpo4prevE)
_ZN34_INTERNAL_d5056e8e_4_k_cu_cb5f204f4cuda3std6ranges3__45__cpo4prevE:
	.zero		1
	.type		_ZN34_INTERNAL_d5056e8e_4_k_cu_cb5f204f4cuda3std6ranges3__45__cpo9iter_moveE,@object
	.size		_ZN34_INTERNAL_d5056e8e_4_k_cu_cb5f204f4cuda3std6ranges3__45__cpo9iter_moveE,(_ZN34_INTERNAL_d5056e8e_4_k_cu_cb5f204f6thrust24THRUST_300001_SM_1000_NS12placeholders2_2E - _ZN34_INTERNAL_d5056e8e_4_k_cu_cb5f204f4cuda3std6ranges3__45__cpo9iter_moveE)
_ZN34_INTERNAL_d5056e8e_4_k_cu_cb5f204f4cuda3std6ranges3__45__cpo9iter_moveE:
	.zero		1
	.type		_ZN34_INTERNAL_d5056e8e_4_k_cu_cb5f204f6thrust24THRUST_300001_SM_1000_NS12placeholders2_2E,@object
	.size		_ZN34_INTERNAL_d5056e8e_4_k_cu_cb5f204f6thrust24THRUST_300001_SM_1000_NS12placeholders2_2E,(_ZN34_INTERNAL_d5056e8e_4_k_cu_cb5f204f6thrust24THRUST_300001_SM_1000_NS12placeholders2_4E - _ZN34_INTERNAL_d5056e8e_4_k_cu_cb5f204f6thrust24THRUST_300001_SM_1000_NS12placeholders2_2E)
_ZN34_INTERNAL_d5056e8e_4_k_cu_cb5f204f6thrust24THRUST_300001_SM_1000_NS12placeholders2_2E:
	.zero		1
	.type		_ZN34_INTERNAL_d5056e8e_4_k_cu_cb5f204f6thrust24THRUST_300001_SM_1000_NS12placeholders2_4E,@object
	.size		_ZN34_INTERNAL_d5056e8e_4_k_cu_cb5f204f6thrust24THRUST_300001_SM_1000_NS12placeholders2_4E,(_ZN34_INTERNAL_d5056e8e_4_k_cu_cb5f204f4cuda3std3__45__cpo3endE - _ZN34_INTERNAL_d5056e8e_4_k_cu_cb5f204f6thrust24THRUST_300001_SM_1000_NS12placeholders2_4E)
_ZN34_INTERNAL_d5056e8e_4_k_cu_cb5f204f6thrust24THRUST_300001_SM_1000_NS12placeholders2_4E:
	.zero		1
	.type		_ZN34_INTERNAL_d5056e8e_4_k_cu_cb5f204f4cuda3std3__45__cpo3endE,@object
	.size		_ZN34_INTERNAL_d5056e8e_4_k_cu_cb5f204f4cuda3std3__45__cpo3endE,(_ZN34_INTERNAL_d5056e8e_4_k_cu_cb5f204f4cuda3std6ranges3__45__cpo3endE - _ZN34_INTERNAL_d5056e8e_4_k_cu_cb5f204f4cuda3std3__45__cpo3endE)
_ZN34_INTERNAL_d5056e8e_4_k_cu_cb5f204f4cuda3std3__45__cpo3endE:
	.zero		1
	.type		_ZN34_INTERNAL_d5056e8e_4_k_cu_cb5f204f4cuda3std6ranges3__45__cpo3endE,@object
	.size		_ZN34_INTERNAL_d5056e8e_4_k_cu_cb5f204f4cuda3std6ranges3__45__cpo3endE,(_ZN34_INTERNAL_d5056e8e_4_k_cu_cb5f204f4cuda3std3__419piecewise_constructE - _ZN34_INTERNAL_d5056e8e_4_k_cu_cb5f204f4cuda3std6ranges3__45__cpo3endE)
_ZN34_INTERNAL_d5056e8e_4_k_cu_cb5f204f4cuda3std6ranges3__45__cpo3endE:
	.zero		1
	.type		_ZN34_INTERNAL_d5056e8e_4_k_cu_cb5f204f4cuda3std3__419piecewise_constructE,@object
	.size		_ZN34_INTERNAL_d5056e8e_4_k_cu_cb5f204f4cuda3std3__419piecewise_constructE,(_ZN34_INTERNAL_d5056e8e_4_k_cu_cb5f204f4cuda3std6ranges3__45__cpo5cdataE - _ZN34_INTERNAL_d5056e8e_4_k_cu_cb5f204f4cuda3std3__419piecewise_constructE)
_ZN34_INTERNAL_d5056e8e_4_k_cu_cb5f204f4cuda3std3__419piecewise_constructE:
	.zero		1
	.type		_ZN34_INTERNAL_d5056e8e_4_k_cu_cb5f204f4cuda3std6ranges3__45__cpo5cdataE,@object
	.size		_ZN34_INTERNAL_d5056e8e_4_k_cu_cb5f204f4cuda3std6ranges3__45__cpo5cdataE,(_ZN34_INTERNAL_d5056e8e_4_k_cu_cb5f204f6thrust24THRUST_300001_SM_1000_NS12placeholders2_8E - _ZN34_INTERNAL_d5056e8e_4_k_cu_cb5f204f4cuda3std6ranges3__45__cpo5cdataE)
_ZN34_INTERNAL_d5056e8e_4_k_cu_cb5f204f4cuda3std6ranges3__45__cpo5cdataE:
	.zero		1
	.type		_ZN34_INTERNAL_d5056e8e_4_k_cu_cb5f204f6thrust24THRUST_300001_SM_1000_NS12placeholders2_8E,@object
	.size		_ZN34_INTERNAL_d5056e8e_4_k_cu_cb5f204f6thrust24THRUST_300001_SM_1000_NS12placeholders2_8E,(_ZN34_INTERNAL_d5056e8e_4_k_cu_cb5f204f4cuda3std3__45__cpo4rendE - _ZN34_INTERNAL_d5056e8e_4_k_cu_cb5f204f6thrust24THRUST_300001_SM_1000_NS12placeholders2_8E)
_ZN34_INTERNAL_d5056e8e_4_k_cu_cb5f204f6thrust24THRUST_300001_SM_1000_NS12placeholders2_8E:
	.zero		1
	.type		_ZN34_INTERNAL_d5056e8e_4_k_cu_cb5f204f4cuda3std3__45__cpo4rendE,@object
	.size		_ZN34_INTERNAL_d5056e8e_4_k_cu_cb5f204f4cuda3std3__45__cpo4rendE,(_ZN34_INTERNAL_d5056e8e_4_k_cu_cb5f204f4cuda3std6ranges3__45__cpo9iter_swapE - _ZN34_INTERNAL_d5056e8e_4_k_cu_cb5f204f4cuda3std3__45__cpo4rendE)
_ZN34_INTERNAL_d5056e8e_4_k_cu_cb5f204f4cuda3std3__45__cpo4rendE:
	.zero		1
	.type		_ZN34_INTERNAL_d5056e8e_4_k_cu_cb5f204f4cuda3std6ranges3__45__cpo9iter_swapE,@object
	.size		_ZN34_INTERNAL_d5056e8e_4_k_cu_cb5f204f4cuda3std6ranges3__45__cpo9iter_swapE,(_ZN34_INTERNAL_d5056e8e_4_k_cu_cb5f204f4cuda3std3__48unexpectE - _ZN34_INTERNAL_d5056e8e_4_k_cu_cb5f204f4cuda3std6ranges3__45__cpo9iter_swapE)
_ZN34_INTERNAL_d5056e8e_4_k_cu_cb5f204f4cuda3std6ranges3__45__cpo9iter_swapE:
	.zero		1
	.type		_ZN34_INTERNAL_d5056e8e_4_k_cu_cb5f204f4cuda3std3__48unexpectE,@object
	.size		_ZN34_INTERNAL_d5056e8e_4_k_cu_cb5f204f4cuda3std3__48unexpectE,(_ZN34_INTERNAL_d5056e8e_4_k_cu_cb5f204f6thrust24THRUST_300001_SM_1000_NS6system6detail10sequential3seqE - _ZN34_INTERNAL_d5056e8e_4_k_cu_cb5f204f4cuda3std3__48unexpectE)
_ZN34_INTERNAL_d5056e8e_4_k_cu_cb5f204f4cuda3std3__48unexpectE:
	.zero		1
	.type		_ZN34_INTERNAL_d5056e8e_4_k_cu_cb5f204f6thrust24THRUST_300001_SM_1000_NS6system6detail10sequential3seqE,@object
	.size		_ZN34_INTERNAL_d5056e8e_4_k_cu_cb5f204f6thrust24THRUST_300001_SM_1000_NS6system6detail10sequential3seqE,(.L_29 - _ZN34_INTERNAL_d5056e8e_4_k_cu_cb5f204f6thrust24THRUST_300001_SM_1000_NS6system6detail10sequential3seqE)
_ZN34_INTERNAL_d5056e8e_4_k_cu_cb5f204f6thrust24THRUST_300001_SM_1000_NS6system6detail10sequential3seqE:
	.zero		1
.L_29:


//--------------------- .nv.shared._Z26hashBasedButterflyCountingPxPiiiPyS0_S0_iiS0_ --------------------------
	.section	.nv.shared._Z26hashBasedButterflyCountingPxPiiiPyS0_S0_iiS0_,"aw",@nobits
	.sectionflags	@""
	.align	8
.nv.shared._Z26hashBasedButterflyCountingPxPiiiPyS0_S0_iiS0_:
	.zero		1040


//--------------------- .nv.constant0._ZN3cub18CUB_300001_SM_10006detail11EmptyKernelIvEEvv --------------------------
	.section	.nv.constant0._ZN3cub18CUB_300001_SM_10006detail11EmptyKernelIvEEvv,"a",@progbits
	.sectionflags	@""
	.align	4
.nv.constant0._ZN3cub18CUB_300001_SM_10006detail11EmptyKernelIvEEvv:
	.zero		896


//--------------------- .nv.constant0._Z26hashBasedButterflyCountingPxPiiiPyS0_S0_iiS0_ --------------------------
	.section	.nv.constant0._Z26hashBasedButterflyCountingPxPiiiPyS0_S0_iiS0_,"a",@progbits
	.sectionflags	@""
	.align	4
.nv.constant0._Z26hashBasedButterflyCountingPxPiiiPyS0_S0_iiS0_:
	.zero		960


//--------------------- SYMBOLS --------------------------

	.type		.nv.reservedSmem.offset0,@object
	.size		.nv.reservedSmem.offset0,0x4
	.type		.nv.reservedSmem.cap,@object
	.size		.nv.reservedSmem.cap,0x4
